	.target	sm_90a

	.elftype	@"ET_EXEC"


//--------------------- .note.nv.tkinfo           --------------------------
	.section	.note.nv.tkinfo,"",@"SHT_NOTE"
	.sectionflags	@"SHF_NOTE_NV_TKINFO"
	.tkinfo
        /*0018*/ 	.word	0x00000002
        /*0030*/ 	.string	""
        /*0030*/ 	.string	"ptxas"
        /*0030*/ 	.string	"Cuda compilation tools, release 13.0, V13.0.88"
        /*0030*/ 	.string	"Build cuda_13.0.r13.0/compiler.36424714_0"
        /*0030*/ 	.string	"-v  -suppress-debug-info  -lineinfo  -arch sm_90a "



//--------------------- .note.nv.cuinfo           --------------------------
	.section	.note.nv.cuinfo,"",@"SHT_NOTE"
	.sectionflags	@"SHF_NOTE_NV_CUINFO"
        /*0018*/ 	.short	0x0002
        /*001a*/ 	.short	0x005a
        /*001c*/ 	.short	0x0082
	.zero		2


//--------------------- .nv.info                  --------------------------
	.section	.nv.info,"",@"SHT_CUDA_INFO"
	.align	4


	//----- nvinfo : EIATTR_REGCOUNT
	.align		4
        /*0000*/ 	.byte	0x04, 0x2f
        /*0002*/ 	.short	(.L_1 - .L_0)
	.align		4
.L_0:
        /*0004*/ 	.word	index@(gluon_wgmma)
        /*0008*/ 	.word	0x0000005a


	//----- nvinfo : EIATTR_FRAME_SIZE
	.align		4
.L_1:
        /*000c*/ 	.byte	0x04, 0x11
        /*000e*/ 	.short	(.L_3 - .L_2)
	.align		4
.L_2:
        /*0010*/ 	.word	index@(gluon_wgmma)
        /*0014*/ 	.word	0x00000000


	//----- nvinfo : EIATTR_MIN_STACK_SIZE
	.align		4
.L_3:
        /*0018*/ 	.byte	0x04, 0x12
        /*001a*/ 	.short	(.L_5 - .L_4)
	.align		4
.L_4:
        /*001c*/ 	.word	index@(gluon_wgmma)
        /*0020*/ 	.word	0x00000000
.L_5:


//--------------------- .nv.compat                --------------------------
	.section	.nv.compat,"",@"SHT_CUDA_COMPAT_INFO"
	.align	4
        /*0000*/ 	.byte	0x02, 0x09, 0x01, 0x00, 0x02, 0x02, 0x04, 0x00, 0x02, 0x05, 0x05, 0x00, 0x03, 0x07, 0x01, 0x01
        /*0010*/ 	.byte	0x02, 0x03, 0x03, 0x00, 0x02, 0x06, 0x01, 0x00, 0x04, 0x0b, 0x08, 0x00, 0x00, 0x00, 0x00, 0x00
        /*0020*/ 	.byte	0x00, 0x00, 0x00, 0x00


//--------------------- .nv.info.gluon_wgmma      --------------------------
	.section	.nv.info.gluon_wgmma,"",@"SHT_CUDA_INFO"
	.sectionflags	@""
	.align	4


	//----- nvinfo : EIATTR_CUDA_API_VERSION
	.align		4
        /*0000*/ 	.byte	0x04, 0x37
        /*0002*/ 	.short	(.L_7 - .L_6)
.L_6:
        /*0004*/ 	.word	0x00000082


	//----- nvinfo : EIATTR_KPARAM_INFO
	.align		4
.L_7:
        /*0008*/ 	.byte	0x04, 0x17
        /*000a*/ 	.short	(.L_9 - .L_8)
.L_8:
        /*000c*/ 	.word	0x00000000
        /*0010*/ 	.short	0x000a
        /*0012*/ 	.short	0x0048
        /*0014*/ 	.byte	0x00, 0xf4, 0x21, 0x00


	//----- nvinfo : EIATTR_KPARAM_INFO
	.align		4
.L_9:
        /*0018*/ 	.byte	0x04, 0x17
        /*001a*/ 	.short	(.L_11 - .L_10)
.L_10:
        /*001c*/ 	.word	0x00000000
        /*0020*/ 	.short	0x0009
        /*0022*/ 	.short	0x0040
        /*0024*/ 	.byte	0x00, 0xf4, 0x21, 0x00


	//----- nvinfo : EIATTR_KPARAM_INFO
	.align		4
.L_11:
        /*0028*/ 	.byte	0x04, 0x17
        /*002a*/ 	.short	(.L_13 - .L_12)
.L_12:
        /*002c*/ 	.word	0x00000000
        /*0030*/ 	.short	0x0008
        /*0032*/ 	.short	0x0038
        /*0034*/ 	.byte	0x00, 0xf0, 0x21, 0x00


	//----- nvinfo : EIATTR_KPARAM_INFO
	.align		4
.L_13:
        /*0038*/ 	.byte	0x04, 0x17
        /*003a*/ 	.short	(.L_15 - .L_14)
.L_14:
        /*003c*/ 	.word	0x00000000
        /*0040*/ 	.short	0x0007
        /*0042*/ 	.short	0x0030
        /*0044*/ 	.byte	0x00, 0xf0, 0x21, 0x00


	//----- nvinfo : EIATTR_KPARAM_INFO
	.align		4
.L_15:
        /*0048*/ 	.byte	0x04, 0x17
        /*004a*/ 	.short	(.L_17 - .L_16)
.L_16:
        /*004c*/ 	.word	0x00000000
        /*0050*/ 	.short	0x0006
        /*0052*/ 	.short	0x0028
        /*0054*/ 	.byte	0x00, 0xf0, 0x21, 0x00


	//----- nvinfo : EIATTR_KPARAM_INFO
	.align		4
.L_17:
        /*0058*/ 	.byte	0x04, 0x17
        /*005a*/ 	.short	(.L_19 - .L_18)
.L_18:
        /*005c*/ 	.word	0x00000000
        /*0060*/ 	.short	0x0005
        /*0062*/ 	.short	0x0020
        /*0064*/ 	.byte	0x00, 0xf0, 0x11, 0x00


	//----- nvinfo : EIATTR_KPARAM_INFO
	.align		4
.L_19:
        /*0068*/ 	.byte	0x04, 0x17
        /*006a*/ 	.short	(.L_21 - .L_20)
.L_20:
        /*006c*/ 	.word	0x00000000
        /*0070*/ 	.short	0x0004
        /*0072*/ 	.short	0x001c
        /*0074*/ 	.byte	0x00, 0xf0, 0x11, 0x00


	//----- nvinfo : EIATTR_KPARAM_INFO
	.align		4
.L_21:
        /*0078*/ 	.byte	0x04, 0x17
        /*007a*/ 	.short	(.L_23 - .L_22)
.L_22:
        /*007c*/ 	.word	0x00000000
        /*0080*/ 	.short	0x0003
        /*0082*/ 	.short	0x0018
        /*0084*/ 	.byte	0x00, 0xf0, 0x11, 0x00


	//----- nvinfo : EIATTR_KPARAM_INFO
	.align		4
.L_23:
        /*0088*/ 	.byte	0x04, 0x17
        /*008a*/ 	.short	(.L_25 - .L_24)
.L_24:
        /*008c*/ 	.word	0x00000000
        /*0090*/ 	.short	0x0002
        /*0092*/ 	.short	0x0010
        /*0094*/ 	.byte	0x00, 0xf4, 0x21, 0x00


	//----- nvinfo : EIATTR_KPARAM_INFO
	.align		4
.L_25:
        /*0098*/ 	.byte	0x04, 0x17
        /*009a*/ 	.short	(.L_27 - .L_26)
.L_26:
        /*009c*/ 	.word	0x00000000
        /*00a0*/ 	.short	0x0001
        /*00a2*/ 	.short	0x0008
        /*00a4*/ 	.byte	0x00, 0xf4, 0x21, 0x00


	//----- nvinfo : EIATTR_KPARAM_INFO
	.align		4
.L_27:
        /*00a8*/ 	.byte	0x04, 0x17
        /*00aa*/ 	.short	(.L_29 - .L_28)
.L_28:
        /*00ac*/ 	.word	0x00000000
        /*00b0*/ 	.short	0x0000
        /*00b2*/ 	.short	0x0000
        /*00b4*/ 	.byte	0x00, 0xf4, 0x21, 0x00


	//----- nvinfo : EIATTR_SPARSE_MMA_MASK
	.align		4
.L_29:
        /*00b8*/ 	.byte	0x03, 0x50
        /*00ba*/ 	.short	0x0000


	//----- nvinfo : EIATTR_MAXREG_COUNT
	.align		4
        /*00bc*/ 	.byte	0x03, 0x1b
        /*00be*/ 	.short	0x00ff


	//----- nvinfo : EIATTR_NUM_BARRIERS
	.align		4
        /*00c0*/ 	.byte	0x02, 0x4c
        /*00c2*/ 	.byte	0x01
	.zero		1


	//----- nvinfo : EIATTR_MERCURY_ISA_VERSION
	.align		4
        /*00c4*/ 	.byte	0x03, 0x5f
        /*00c6*/ 	.short	0x0101


	//----- nvinfo : EIATTR_INT_WARP_WIDE_INSTR_OFFSETS
	.align		4
        /*00c8*/ 	.byte	0x04, 0x31
        /*00ca*/ 	.short	(.L_31 - .L_30)


	//   ....[0]....
.L_30:
        /*00cc*/ 	.word	0x00001320


	//   ....[1]....
        /*00d0*/ 	.word	0x00001340


	//   ....[2]....
        /*00d4*/ 	.word	0x000013f0


	//   ....[3]....
        /*00d8*/ 	.word	0x000018d0


	//   ....[4]....
        /*00dc*/ 	.word	0x000018e0


	//   ....[5]....
        /*00e0*/ 	.word	0x00001980


	//   ....[6]....
        /*00e4*/ 	.word	0x00001990


	//   ....[7]....
        /*00e8*/ 	.word	0x00002170


	//   ....[8]....
        /*00ec*/ 	.word	0x00002180


	//----- nvinfo : EIATTR_COOP_GROUP_MASK_REGIDS
	.align		4
.L_31:
        /*00f0*/ 	.byte	0x04, 0x29
        /*00f2*/ 	.short	(.L_33 - .L_32)


	//   ....[0]....
.L_32:
        /*00f4*/ 	.word	0xffffffff


	//   ....[1]....
        /*00f8*/ 	.word	0xffffffff


	//   ....[2]....
        /*00fc*/ 	.word	0xffffffff


	//----- nvinfo : EIATTR_COOP_GROUP_INSTR_OFFSETS
	.align		4
.L_33:
        /*0100*/ 	.byte	0x04, 0x28
        /*0102*/ 	.short	(.L_35 - .L_34)


	//   ....[0]....
.L_34:
        /*0104*/ 	.word	0x00000150


	//   ....[1]....
        /*0108*/ 	.word	0x00000700


	//   ....[2]....
        /*010c*/ 	.word	0x00000cf0


	//----- nvinfo : EIATTR_MBARRIER_INSTR_OFFSETS
	.align		4
.L_35:
        /*0110*/ 	.byte	0x04, 0x39
        /*0112*/ 	.short	(.L_37 - .L_36)


	//   ....[0]....
.L_36:
        /*0114*/ 	.word	0x00001490
        /*0118*/ 	.word	0x000000ff
        /*011c*/ 	.word	0x00028000
        /*0120*/ 	.short	0x0100
        /*0122*/ 	.byte	0x10
	.zero		1


	//   ....[1]....
        /*0124*/ 	.word	0x000015d0
        /*0128*/ 	.word	0x000000ff
        /*012c*/ 	.word	0x00028008
        /*0130*/ 	.short	0x0100
        /*0132*/ 	.byte	0x10
	.zero		1


	//   ....[2]....
        /*0134*/ 	.word	0x00001a40
        /*0138*/ 	.word	0x000000ff
        /*013c*/ 	.word	0x00028000
        /*0140*/ 	.short	0x010a
        /*0142*/ 	.byte	0x1e
	.zero		1


	//   ....[3]....
        /*0144*/ 	.word	0x00001e80
        /*0148*/ 	.word	0x000000ff
        /*014c*/ 	.word	0x00028000
        /*0150*/ 	.short	0x0108
        /*0152*/ 	.byte	0x10
	.zero		1


	//   ....[4]....
        /*0154*/ 	.word	0x00001fa0
        /*0158*/ 	.word	0x000000ff
        /*015c*/ 	.word	0x00028008
        /*0160*/ 	.short	0x0108
        /*0162*/ 	.byte	0x10
	.zero		1


	//   ....[5]....
        /*0164*/ 	.word	0x00002210
        /*0168*/ 	.word	0x000000ff
        /*016c*/ 	.word	0x00028000
        /*0170*/ 	.short	0x010a
        /*0172*/ 	.byte	0x1e
	.zero		1


	//----- nvinfo : EIATTR_NUM_MBARRIERS
	.align		4
.L_37:
        /*0174*/ 	.byte	0x03, 0x38
        /*0176*/ 	.short	0x0002


	//----- nvinfo : EIATTR_EXIT_INSTR_OFFSETS
	.align		4
        /*0178*/ 	.byte	0x04, 0x1c
        /*017a*/ 	.short	(.L_39 - .L_38)


	//   ....[0]....
.L_38:
        /*017c*/ 	.word	0x00002200


	//----- nvinfo : EIATTR_REQNTID
	.align		4
.L_39:
        /*0180*/ 	.byte	0x04, 0x10
        /*0182*/ 	.short	(.L_41 - .L_40)
.L_40:
        /*0184*/ 	.word	0x00000100
        /*0188*/ 	.word	0x00000001
        /*018c*/ 	.word	0x00000001


	//----- nvinfo : EIATTR_CRS_STACK_SIZE
	.align		4
.L_41:
        /*0190*/ 	.byte	0x04, 0x1e
        /*0192*/ 	.short	(.L_43 - .L_42)
.L_42:
        /*0194*/ 	.word	0x00000000


	//----- nvinfo : EIATTR_CBANK_PARAM_SIZE
	.align		4
.L_43:
        /*0198*/ 	.byte	0x03, 0x19
        /*019a*/ 	.short	0x0050


	//----- nvinfo : EIATTR_PARAM_CBANK
	.align		4
        /*019c*/ 	.byte	0x04, 0x0a
        /*019e*/ 	.short	(.L_45 - .L_44)
	.align		4
.L_44:
        /*01a0*/ 	.word	index@(.nv.constant0.gluon_wgmma)
        /*01a4*/ 	.short	0x0210
        /*01a6*/ 	.short	0x0050


	//----- nvinfo : EIATTR_SW_WAR
	.align		4
.L_45:
        /*01a8*/ 	.byte	0x04, 0x36
        /*01aa*/ 	.short	(.L_47 - .L_46)
.L_46:
        /*01ac*/ 	.word	0x00000008
.L_47:


//--------------------- .nv.callgraph             --------------------------
	.section	.nv.callgraph,"",@"SHT_CUDA_CALLGRAPH"
	.align	4
	.sectionentsize	8
	.align		4
        /*0000*/ 	.word	0x00000000
	.align		4
        /*0004*/ 	.word	0xffffffff
	.align		4
        /*0008*/ 	.word	0x00000000
	.align		4
        /*000c*/ 	.word	0xfffffffe
	.align		4
        /*0010*/ 	.word	0x00000000
	.align		4
        /*0014*/ 	.word	0xfffffffd
	.align		4
        /*0018*/ 	.word	0x00000000
	.align		4
        /*001c*/ 	.word	0xfffffffc


//--------------------- .text.gluon_wgmma         --------------------------
	.section	.text.gluon_wgmma,"ax",@progbits
	.align	128
        .global         gluon_wgmma
        .type           gluon_wgmma,@function
        .size           gluon_wgmma,(.L_x_52 - gluon_wgmma)
        .other          gluon_wgmma,@"STO_CUDA_ENTRY STV_DEFAULT"
gluon_wgmma:
.text.gluon_wgmma:
[----:B------:R-:W-:Y:S01]  /*0000*/  LDC R1, c[0x0][0x28] ;  /* 0x00000a00ff017b82 */ /* 0x000fe20000000800 */
[----:B------:R-:W1:Y:S07]  /*0010*/  S2R R0, SR_TID.X ;  /* 0x0000000000007919 */ /* 0x000e6e0000002100 */
[----:B------:R-:W2:Y:S01]  /*0020*/  S2UR UR4, SR_CgaCtaId ;  /* 0x00000000000479c3 */ /* 0x000ea20000008800 */
[----:B------:R-:W-:Y:S01]  /*0030*/  UMOV UR16, 0x400 ;  /* 0x0000040000107882 */ /* 0x000fe20000000000 */
[----:B------:R-:W-:Y:S01]  /*0040*/  ULDC UR6, c[0x0][0xc] ;  /* 0x0000030000067ab9 */ /* 0x000fe20000000800 */
[----:B------:R-:W-:Y:S01]  /*0050*/  ULDC.64 UR22, c[0x0][0x250] ;  /* 0x0000940000167ab9 */ /* 0x000fe20000000a00 */
[----:B------:R-:W-:Y:S04]  /*0060*/  BSSY B0, `(.L_x_0) ;  /* 0x000001f000007945 */ /* 0x000fe80003800000 */
[----:B------:R-:W3:Y:S08]  /*0070*/  LDC R4, c[0x0][0x228] ;  /* 0x00008a00ff047b82 */ /* 0x000ef00000000800 */
[----:B------:R-:W4:Y:S08]  /*0080*/  LDC R13, c[0x0][0x230] ;  /* 0x00008c00ff0d7b82 */ /* 0x000f300000000800 */
[----:B------:R-:W-:Y:S01]  /*0090*/  S2UR UR32, SR_CTAID.Y ;  /* 0x00000000002079c3 */ /* 0x000fe20000002600 */
[----:B--2---:R-:W-:-:S03]  /*00a0*/  ULEA UR16, UR4, UR16, 0x18 ;  /* 0x0000001004107291 */ /* 0x004fc6000f8ec03f */
[----:B------:R-:W-:Y:S01]  /*00b0*/  ULDC UR4, c[0x0][0x10] ;  /* 0x0000040000047ab9 */ /* 0x000fe20000000800 */
[----:B-1----:R-:W-:-:S03]  /*00c0*/  LOP3.LUT R6, R0, 0xff, RZ, 0xc0, !PT ;  /* 0x000000ff00067812 */ /* 0x002fc600078ec0ff */
[----:B------:R-:W1:Y:S01]  /*00d0*/  S2UR UR5, SR_CTAID.Z ;  /* 0x00000000000579c3 */ /* 0x000e620000002700 */
[----:B---3--:R-:W-:Y:S01]  /*00e0*/  VIADD R4, R4, 0xffffffff ;  /* 0xffffffff04047836 */ /* 0x008fe20000000000 */
[C---:B------:R-:W-:Y:S02]  /*00f0*/  ISETP.GE.U32.AND P0, PT, R6.reuse, 0x20, PT ;  /* 0x000000200600780c */ /* 0x040fe40003f06070 */
[C---:B------:R-:W-:Y:S02]  /*0100*/  ISETP.NE.U32.AND P2, PT, R6.reuse, RZ, PT ;  /* 0x000000ff0600720c */ /* 0x040fe40003f45070 */
[----:B------:R-:W-:Y:S02]  /*0110*/  LEA R12, R6, UR16, 0x2 ;  /* 0x00000010060c7c11 */ /* 0x000fe4000f8e10ff */
[----:B------:R-:W2:Y:S01]  /*0120*/  S2UR UR33, SR_CTAID.X ;  /* 0x00000000002179c3 */ /* 0x000ea20000002500 */
[----:B----4-:R-:W-:-:S06]  /*0130*/  VIADD R9, R13, 0xffffffff ;  /* 0xffffffff0d097836 */ /* 0x010fcc0000000000 */
[----:B------:R3:W-:Y:S01]  /*0140*/  @!P0 STS [R12], RZ ;  /* 0x000000ff0c008388 */ /* 0x0007e20000000800 */
[----:B------:R-:W-:-:S03]  /*0150*/  NOP ;  /* 0x0000000000007918 */ /* 0x000fc60000000000 */
[----:B------:R3:W-:Y:S01]  /*0160*/  @!P2 STS [UR16+0x24], R4 ;  /* 0x00002404ff00a988 */ /* 0x0007e20008000810 */
[----:B-1----:R-:W-:-:S03]  /*0170*/  UIMAD UR4, UR5, UR4, UR32 ;  /* 0x00000004050472a4 */ /* 0x002fc6000f8e0220 */
[----:B------:R3:W-:Y:S01]  /*0180*/  @!P2 STS [UR16+0x20], R9 ;  /* 0x00002009ff00a988 */ /* 0x0007e20008000810 */
[----:B--2---:R-:W-:-:S04]  /*0190*/  UIMAD UR4, UR4, UR6, UR33 ;  /* 0x00000006040472a4 */ /* 0x004fc8000f8e0221 */
[----:B------:R-:W-:-:S03]  /*01a0*/  UIMAD UR5, UR4, 0x180, URZ ;  /* 0x00000180040578a4 */ /* 0x000fc6000f8e023f */
[----:B------:R-:W-:Y:S01]  /*01b0*/  UMOV UR4, URZ ;  /* 0x0000003f00047c82 */ /* 0x000fe20008000000 */
[----:B------:R-:W-:-:S04]  /*01c0*/  UIADD3 UR18, UP0, UR5, UR22, URZ ;  /* 0x0000001605127290 */ /* 0x000fc8000ff1e03f */
[----:B------:R-:W-:Y:S01]  /*01d0*/  ULEA.HI.X.SX32 UR19, UR5, UR23, 0x1, UP0 ;  /* 0x0000001705137291 */ /* 0x000fe200080f0e3f */
[----:B---3--:R-:W-:Y:S11]  /*01e0*/  @P2 BRA `(.L_x_1) ;  /* 0x0000000000182947 */ /* 0x008ff60003800000 */
[----:B------:R-:W1:Y:S01]  /*01f0*/  LDS R2, [UR16+0x8] ;  /* 0x00000810ff027984 */ /* 0x000e620008000800 */
[----:B------:R-:W2:Y:S01]  /*0200*/  LDC.64 R10, c[0x0][0x210] ;  /* 0x00008400ff0a7b82 */ /* 0x000ea20000000a00 */
[----:B------:R-:W-:Y:S02]  /*0210*/  IMAD.MOV.U32 R3, RZ, RZ, 0x70 ;  /* 0x00000070ff037424 */ /* 0x000fe400078e00ff */
[----:B--2---:R2:W-:Y:S03]  /*0220*/  STS.64 [UR16], R10 ;  /* 0x0000000aff007988 */ /* 0x0045e60008000a10 */
[----:B-1----:R-:W-:-:S05]  /*0230*/  LOP3.LUT R2, R2, 0x10, R3, 0xd8, !PT ;  /* 0x0000001002027812 */ /* 0x002fca00078ed803 */
[----:B------:R2:W-:Y:S02]  /*0240*/  STS [UR16+0x8], R2 ;  /* 0x00000802ff007988 */ /* 0x0005e40008000810 */
.L_x_1:
[----:B------:R-:W-:Y:S05]  /*0250*/  BSYNC B0 ;  /* 0x0000000000007941 */ /* 0x000fea0003800000 */
.L_x_0:
[----:B------:R-:W-:Y:S04]  /*0260*/  BSSY B0, `(.L_x_2) ;  /* 0x000000a000007945 */ /* 0x000fe80003800000 */
[----:B------:R-:W-:Y:S05]  /*0270*/  @P2 BRA `(.L_x_3) ;  /* 0x0000000000202947 */ /* 0x000fea0003800000 */
[----:B--2---:R-:W1:Y:S01]  /*0280*/  LDS R2, [UR16+0x34] ;  /* 0x00003410ff027984 */ /* 0x004e620008000800 */
[----:B------:R-:W-:Y:S02]  /*0290*/  IMAD.MOV.U32 R3, RZ, RZ, 0x3f000000 ;  /* 0x3f000000ff037424 */ /* 0x000fe400078e00ff */
[----:B------:R-:W-:Y:S01]  /*02a0*/  @!P2 IMAD.MOV.U32 R5, RZ, RZ, 0x3f ;  /* 0x0000003fff05a424 */ /* 0x000fe200078e00ff */
[----:B------:R-:W2:Y:S02]  /*02b0*/  @!P2 LDS R8, [UR16+0x38] ;  /* 0x00003810ff08a984 */ /* 0x000ea40008000800 */
[----:B-1----:R-:W-:Y:S02]  /*02c0*/  LOP3.LUT R2, R2, 0xff000000, R3, 0xb8, !PT ;  /* 0xff00000002027812 */ /* 0x002fe400078eb803 */
[----:B--2---:R-:W-:-:S03]  /*02d0*/  @!P2 LOP3.LUT R3, R8, 0xff, R5, 0xb8, !PT ;  /* 0x000000ff0803a812 */ /* 0x004fc600078eb805 */
[----:B------:R1:W-:Y:S04]  /*02e0*/  STS [UR16+0x34], R2 ;  /* 0x00003402ff007988 */ /* 0x0003e80008000810 */
[----:B------:R1:W-:Y:S02]  /*02f0*/  @!P2 STS [UR16+0x38], R3 ;  /* 0x00003803ff00a988 */ /* 0x0003e40008000810 */
.L_x_3:
[----:B------:R-:W-:Y:S05]  /*0300*/  BSYNC B0 ;  /* 0x0000000000007941 */ /* 0x000fea0003800000 */
.L_x_2:
[----:B------:R-:W-:Y:S04]  /*0310*/  BSSY B0, `(.L_x_4) ;  /* 0x000000e000007945 */ /* 0x000fe80003800000 */
[----:B------:R-:W-:Y:S05]  /*0320*/  @P2 BRA `(.L_x_5) ;  /* 0x0000000000302947 */ /* 0x000fea0003800000 */
[----:B-1----:R-:W1:Y:S01]  /*0330*/  LDS R3, [UR16+0x34] ;  /* 0x00003410ff037984 */ /* 0x002e620008000800 */
[----:B--2---:R-:W2:Y:S03]  /*0340*/  LDC.64 R10, c[0x0][0x238] ;  /* 0x00008e00ff0a7b82 */ /* 0x004ea60000000a00 */
[----:B------:R-:W3:Y:S01]  /*0350*/  LDS R2, [UR16+0x1c] ;  /* 0x00001c10ff027984 */ /* 0x000ee20008000800 */
[C---:B--2---:R-:W-:Y:S01]  /*0360*/  SHF.L.U64.HI R8, R10.reuse, 0x1, R11 ;  /* 0x000000010a087819 */ /* 0x044fe2000001020b */
[----:B------:R-:W-:-:S03]  /*0370*/  IMAD.SHL.U32 R5, R10, 0x2, RZ ;  /* 0x000000020a057824 */ /* 0x000fc600078e00ff */
[--C-:B------:R-:W-:Y:S02]  /*0380*/  SHF.R.U32.HI R7, RZ, 0x4, R8.reuse ;  /* 0x00000004ff077819 */ /* 0x100fe40000011608 */
[----:B------:R-:W-:-:S05]  /*0390*/  SHF.R.U64 R5, R5, 0x4, R8 ;  /* 0x0000000405057819 */ /* 0x000fca0000001208 */
[----:B------:R4:W-:Y:S01]  /*03a0*/  STS [UR16+0xc], R5 ;  /* 0x00000c05ff007988 */ /* 0x0009e20008000810 */
[----:B-1----:R-:W-:Y:S02]  /*03b0*/  LOP3.LUT R3, R3, 0x7, RZ, 0xb8, !PT ;  /* 0x0000000703037812 */ /* 0x002fe400078eb8ff */
[----:B---3--:R-:W-:-:S03]  /*03c0*/  LOP3.LUT R2, R2, 0xf, R7, 0xb8, !PT ;  /* 0x0000000f02027812 */ /* 0x008fc600078eb807 */
[----:B------:R4:W-:Y:S04]  /*03d0*/  STS [UR16+0x34], R3 ;  /* 0x00003403ff007988 */ /* 0x0009e80008000810 */
[----:B------:R4:W-:Y:S02]  /*03e0*/  STS [UR16+0x1c], R2 ;  /* 0x00001c02ff007988 */ /* 0x0009e40008000810 */
.L_x_5:
[----:B------:R-:W-:Y:S05]  /*03f0*/  BSYNC B0 ;  /* 0x0000000000007941 */ /* 0x000fea0003800000 */
.L_x_4:
[----:B------:R-:W-:Y:S04]  /*0400*/  BSSY B1, `(.L_x_6) ;  /* 0x000001a000017945 */ /* 0x000fe80003800000 */
[----:B------:R-:W-:Y:S04]  /*0410*/  BSSY B0, `(.L_x_7) ;  /* 0x0000015000007945 */ /* 0x000fe80003800000 */
[----:B------:R-:W-:Y:S05]  /*0420*/  @P2 BRA `(.L_x_8) ;  /* 0x0000000000202947 */ /* 0x000fea0003800000 */
[----:B-12-4-:R-:W1:Y:S02]  /*0430*/  LDS R2, [UR16+0x34] ;  /* 0x00003410ff027984 */ /* 0x016e640008000800 */
[----:B-1----:R-:W-:-:S05]  /*0440*/  LOP3.LUT R2, R2, 0x38, RZ, 0xb8, !PT ;  /* 0x0000003802027812 */ /* 0x002fca00078eb8ff */
[----:B------:R1:W-:Y:S01]  /*0450*/  STS [UR16+0x34], R2 ;  /* 0x00003402ff007988 */ /* 0x0003e20008000810 */
[----:B------:R-:W-:Y:S05]  /*0460*/  @P2 BRA `(.L_x_9) ;  /* 0x0000000000202947 */ /* 0x000fea0003800000 */
[----:B-1----:R-:W1:Y:S01]  /*0470*/  LDS R2, [UR16+0x8] ;  /* 0x00000810ff027984 */ /* 0x002e620008000800 */
[----:B------:R-:W-:-:S05]  /*0480*/  IMAD.MOV.U32 R3, RZ, RZ, 0x780 ;  /* 0x00000780ff037424 */ /* 0x000fca00078e00ff */
[----:B-1----:R-:W-:-:S05]  /*0490*/  LOP3.LUT R2, R2, 0x500, R3, 0xd8, !PT ;  /* 0x0000050002027812 */ /* 0x002fca00078ed803 */
[----:B------:R3:W-:Y:S02]  /*04a0*/  STS [UR16+0x8], R2 ;  /* 0x00000802ff007988 */ /* 0x0007e40008000810 */
.L_x_8:
[----:B------:R-:W-:Y:S05]  /*04b0*/  @P2 BRA `(.L_x_10) ;  /* 0x0000000000282947 */ /* 0x000fea0003800000 */
[----:B-1234-:R-:W1:Y:S02]  /*04c0*/  LDS R2, [UR16+0x8] ;  /* 0x00000810ff027984 */ /* 0x01ee640008000800 */
[----:B-1----:R-:W-:-:S05]  /*04d0*/  LOP3.LUT R2, R2, 0x1800, RZ, 0xb8, !PT ;  /* 0x0000180002027812 */ /* 0x002fca00078eb8ff */
[----:B------:R2:W-:Y:S02]  /*04e0*/  STS [UR16+0x8], R2 ;  /* 0x00000802ff007988 */ /* 0x0005e40008000810 */
.L_x_9:
[----:B------:R-:W-:Y:S05]  /*04f0*/  @P2 BREAK B0 ;  /* 0x0000000000002942 */ /* 0x000fea0003800000 */
[----:B------:R-:W-:Y:S05]  /*0500*/  @P2 BRA `(.L_x_11) ;  /* 0x0000000000242947 */ /* 0x000fea0003800000 */
[----:B------:R-:W3:Y:S01]  /*0510*/  LDS R3, [UR16+0x8] ;  /* 0x00000810ff037984 */ /* 0x000ee20008000800 */
[----:B-12---:R-:W-:-:S05]  /*0520*/  IMAD.MOV.U32 R2, RZ, RZ, 0x6000 ;  /* 0x00006000ff027424 */ /* 0x006fca00078e00ff */
[----:B---3--:R-:W-:-:S04]  /*0530*/  LOP3.LUT R2, R3, 0x6000, R2, 0xd8, !PT ;  /* 0x0000600003027812 */ /* 0x008fc800078ed802 */
[----:B------:R-:W-:-:S05]  /*0540*/  LOP3.LUT R2, R2, 0x400000, RZ, 0xb8, !PT ;  /* 0x0040000002027812 */ /* 0x000fca00078eb8ff */
[----:B------:R5:W-:Y:S02]  /*0550*/  STS [UR16+0x8], R2 ;  /* 0x00000802ff007988 */ /* 0x000be40008000810 */
.L_x_10:
[----:B------:R-:W-:Y:S05]  /*0560*/  BSYNC B0 ;  /* 0x0000000000007941 */ /* 0x000fea0003800000 */
.L_x_7:
[----:B-12345:R-:W1:Y:S02]  /*0570*/  @!P2 LDS R2, [UR16+0x8] ;  /* 0x00000810ff02a984 */ /* 0x03ee640008000800 */
[----:B-1----:R-:W-:-:S05]  /*0580*/  @!P2 LOP3.LUT R2, R2, 0x8000, RZ, 0xb8, !PT ;  /* 0x000080000202a812 */ /* 0x002fca00078eb8ff */
[----:B------:R3:W-:Y:S02]  /*0590*/  @!P2 STS [UR16+0x8], R2 ;  /* 0x00000802ff00a988 */ /* 0x0007e40008000810 */
.L_x_11:
[----:B------:R-:W-:Y:S05]  /*05a0*/  BSYNC B1 ;  /* 0x0000000000017941 */ /* 0x000fea0003800000 */
.L_x_6:
[----:B------:R-:W-:Y:S05]  /*05b0*/  WARPSYNC.ALL ;  /* 0x0000000000007948 */ /* 0x000fea0003800000 */
[----:B------:R-:W-:Y:S05]  /*05c0*/  @P0 BRA `(.L_x_12) ;  /* 0x0000000000280947 */ /* 0x000fea0003800000 */
[----:B-123--:R-:W1:Y:S01]  /*05d0*/  S2R R2, SR_LANEID ;  /* 0x0000000000027919 */ /* 0x00ee620000000000 */
[----:B------:R-:W-:Y:S05]  /*05e0*/  WARPSYNC.ALL ;  /* 0x0000000000007948 */ /* 0x000fea0003800000 */
[----:B-1----:R-:W-:-:S05]  /*05f0*/  IMAD.SHL.U32 R5, R2, 0x4, RZ ;  /* 0x0000000402057824 */ /* 0x002fca00078e00ff */
[----:B------:R-:W1:Y:S01]  /*0600*/  LDS R7, [R5+UR16] ;  /* 0x0000001005077984 */ /* 0x000e620008000800 */
[----:B------:R-:W-:-:S05]  /*0610*/  IADD3 R2, P1, R5, UR18, RZ ;  /* 0x0000001205027c10 */ /* 0x000fca000ff3e0ff */
[----:B------:R-:W-:-:S05]  /*0620*/  IMAD.X R3, RZ, RZ, UR19, P1 ;  /* 0x00000013ff037e24 */ /* 0x000fca00088e06ff */
[----:B-1----:R4:W5:Y:S01]  /*0630*/  ATOMG.E.EXCH.STRONG.GPU PT, RZ, [R2], R7 ;  /* 0x0000000702ff73a8 */ /* 0x00296200041ee100 */
[----:B------:R-:W-:-:S04]  /*0640*/  DEPBAR {5,4,3,2,1,0} ;  /* 0x0000003f0000791a */ /* 0x000fc80000000000 */
[----:B------:R4:W-:Y:S01]  /*0650*/  UTMACCTL.IV [UR18] ;  /* 0x00000000120079b9 */ /* 0x0009e20008000000 */
[----:B------:R-:W-:Y:S01]  /*0660*/  NOP ;  /* 0x0000000000007918 */ /* 0x000fe20000000000 */
.L_x_12:
[----:B------:R-:W-:Y:S05]  /*0670*/  @P0 BRA `(.L_x_13) ;  /* 0x00000000000c0947 */ /* 0x000fea0003800000 */
[----:B------:R0:W-:Y:S01]  /*0680*/  UTMACMDFLUSH ;  /* 0x00000000000079b7 */ /* 0x0001e20000000000 */
[----:B------:R-:W-:Y:S05]  /*0690*/  @P0 BRA `(.L_x_13) ;  /* 0x0000000000040947 */ /* 0x000fea0003800000 */
[----:B------:R-:W-:-:S04]  /*06a0*/  DEPBAR.LE SB0, 0x0 ;  /* 0x000080000000791a */ /* 0x000fc80000000000 */
.L_x_13:
[----:B------:R-:W-:Y:S05]  /*06b0*/  WARPSYNC.ALL ;  /* 0x0000000000007948 */ /* 0x000fea0003800000 */
[----:B-----5:R-:W-:Y:S06]  /*06c0*/  BAR.SYNC.DEFER_BLOCKING 0x0 ;  /* 0x0000000000007b1d */ /* 0x020fec0000010000 */
[----:B------:R-:W-:Y:S02]  /*06d0*/  BSSY B1, `(.L_x_14) ;  /* 0x000000b000017945 */ /* 0x000fe40003800000 */
[----:B------:R-:W-:Y:S06]  /*06e0*/  BAR.SYNC.DEFER_BLOCKING 0x0 ;  /* 0x0000000000007b1d */ /* 0x000fec0000010000 */
[----:B------:R5:W-:Y:S01]  /*06f0*/  @!P0 STS [R12], RZ ;  /* 0x000000ff0c008388 */ /* 0x000be20000000800 */
[----:B------:R-:W-:Y:S01]  /*0700*/  NOP ;  /* 0x0000000000007918 */ /* 0x000fe20000000000 */
[----:B------:R-:W-:Y:S05]  /*0710*/  @P2 BRA `(.L_x_15) ;  /* 0x0000000000182947 */ /* 0x000fea0003800000 */
[----:B-1234-:R-:W1:Y:S01]  /*0720*/  LDS R2, [UR16+0x8] ;  /* 0x00000810ff027984 */ /* 0x01ee620008000800 */
[----:B------:R-:W2:Y:S01]  /*0730*/  LDC.64 R10, c[0x0][0x218] ;  /* 0x00008600ff0a7b82 */ /* 0x000ea20000000a00 */
[----:B------:R-:W-:Y:S02]  /*0740*/  IMAD.MOV.U32 R3, RZ, RZ, 0x70 ;  /* 0x00000070ff037424 */ /* 0x000fe400078e00ff */
[----:B--2---:R2:W-:Y:S03]  /*0750*/  STS.64 [UR16], R10 ;  /* 0x0000000aff007988 */ /* 0x0045e60008000a10 */
[----:B-1----:R-:W-:-:S05]  /*0760*/  LOP3.LUT R2, R2, 0x10, R3, 0xd8, !PT ;  /* 0x0000001002027812 */ /* 0x002fca00078ed803 */
[----:B------:R2:W-:Y:S02]  /*0770*/  STS [UR16+0x8], R2 ;  /* 0x00000802ff007988 */ /* 0x0005e40008000810 */
.L_x_15:
[----:B----4-:R-:W-:Y:S05]  /*0780*/  BSYNC B1 ;  /* 0x0000000000017941 */ /* 0x010fea0003800000 */
.L_x_14:
[----:B------:R-:W-:Y:S04]  /*0790*/  BSSY B2, `(.L_x_16) ;  /* 0x000000f000027945 */ /* 0x000fe80003800000 */
[----:B------:R-:W-:Y:S04]  /*07a0*/  BSSY B1, `(.L_x_17) ;  /* 0x000000c000017945 */ /* 0x000fe80003800000 */
[----:B------:R-:W-:Y:S05]  /*07b0*/  @P2 BRA `(.L_x_18) ;  /* 0x0000000000282947 */ /* 0x000fea0003800000 */
[----:B-123--:R-:W1:Y:S01]  /*07c0*/  LDS R2, [UR16+0x34] ;  /* 0x00003410ff027984 */ /* 0x00ee620008000800 */
[----:B------:R-:W-:Y:S01]  /*07d0*/  IMAD.MOV.U32 R3, RZ, RZ, 0x3f000000 ;  /* 0x3f000000ff037424 */ /* 0x000fe200078e00ff */
[----:B------:R-:W-:Y:S05]  /*07e0*/  @P2 BREAK B1 ;  /* 0x0000000000012942 */ /* 0x000fea0003800000 */
[----:B-1----:R-:W-:-:S05]  /*07f0*/  LOP3.LUT R2, R2, 0xff000000, R3, 0xb8, !PT ;  /* 0xff00000002027812 */ /* 0x002fca00078eb803 */
[----:B------:R1:W-:Y:S01]  /*0800*/  STS [UR16+0x34], R2 ;  /* 0x00003402ff007988 */ /* 0x0003e20008000810 */
[----:B------:R-:W-:Y:S05]  /*0810*/  @P2 BRA `(.L_x_19) ;  /* 0x0000000000182947 */ /* 0x000fea0003800000 */
[----:B------:R-:W2:Y:S01]  /*0820*/  LDS R3, [UR16+0x38] ;  /* 0x00003810ff037984 */ /* 0x000ea20008000800 */
[----:B-1----:R-:W-:-:S05]  /*0830*/  IMAD.MOV.U32 R2, RZ, RZ, 0xff ;  /* 0x000000ffff027424 */ /* 0x002fca00078e00ff */
[----:B--2---:R-:W-:-:S05]  /*0840*/  LOP3.LUT R2, R3, 0xff, R2, 0xb8, !PT ;  /* 0x000000ff03027812 */ /* 0x004fca00078eb802 */
[----:B------:R4:W-:Y:S02]  /*0850*/  STS [UR16+0x38], R2 ;  /* 0x00003802ff007988 */ /* 0x0009e40008000810 */
.L_x_18:
[----:B------:R-:W-:Y:S05]  /*0860*/  BSYNC B1 ;  /* 0x0000000000017941 */ /* 0x000fea0003800000 */
.L_x_17:
[----:B------:R1:W-:Y:S02]  /*0870*/  @!P2 STS [UR16+0x20], R9 ;  /* 0x00002009ff00a988 */ /* 0x0003e40008000810 */
.L_x_19:
[----:B------:R-:W-:Y:S05]  /*0880*/  BSYNC B2 ;  /* 0x0000000000027941 */ /* 0x000fea0003800000 */
.L_x_16:
[----:B------:R-:W-:Y:S05]  /*0890*/  WARPSYNC.ALL ;  /* 0x0000000000007948 */ /* 0x000fea0003800000 */
[----:B------:R-:W2:Y:S01]  /*08a0*/  LDC R5, c[0x0][0x22c] ;  /* 0x00008b00ff057b82 */ /* 0x000ea20000000800 */
[----:B------:R-:W-:Y:S01]  /*08b0*/  BSSY B2, `(.L_x_20) ;  /* 0x0000010000027945 */ /* 0x000fe20003800000 */
[----:B--2---:R-:W-:-:S05]  /*08c0*/  VIADD R5, R5, 0xffffffff ;  /* 0xffffffff05057836 */ /* 0x004fca0000000000 */
[----:B------:R2:W-:Y:S01]  /*08d0*/  @!P2 STS [UR16+0x24], R5 ;  /* 0x00002405ff00a988 */ /* 0x0005e20008000810 */
[----:B------:R-:W-:Y:S05]  /*08e0*/  @P2 BRA `(.L_x_21) ;  /* 0x0000000000302947 */ /* 0x000fea0003800000 */
[----:B------:R-:W2:Y:S01]  /*08f0*/  LDS R3, [UR16+0x34] ;  /* 0x00003410ff037984 */ /* 0x000ea20008000800 */
[----:B------:R-:W2:Y:S03]  /*0900*/  LDC.64 R10, c[0x0][0x240] ;  /* 0x00009000ff0a7b82 */ /* 0x000ea60000000a00 */
[----:B-1-34-:R-:W1:Y:S01]  /*0910*/  LDS R2, [UR16+0x1c] ;  /* 0x00001c10ff027984 */ /* 0x01ae620008000800 */
[C---:B--2---:R-:W-:Y:S01]  /*0920*/  SHF.L.U64.HI R8, R10.reuse, 0x1, R11 ;  /* 0x000000010a087819 */ /* 0x044fe2000001020b */
[----:B------:R-:W-:-:S03]  /*0930*/  IMAD.SHL.U32 R7, R10, 0x2, RZ ;  /* 0x000000020a077824 */ /* 0x000fc600078e00ff */
[--C-:B------:R-:W-:Y:S02]  /*0940*/  SHF.R.U32.HI R9, RZ, 0x4, R8.reuse ;  /* 0x00000004ff097819 */ /* 0x100fe40000011608 */
[----:B------:R-:W-:-:S05]  /*0950*/  SHF.R.U64 R7, R7, 0x4, R8 ;  /* 0x0000000407077819 */ /* 0x000fca0000001208 */
[----:B------:R2:W-:Y:S01]  /*0960*/  STS [UR16+0xc], R7 ;  /* 0x00000c07ff007988 */ /* 0x0005e20008000810 */
[----:B------:R-:W-:Y:S02]  /*0970*/  LOP3.LUT R3, R3, 0x7, RZ, 0xb8, !PT ;  /* 0x0000000703037812 */ /* 0x000fe400078eb8ff */
[----:B-1----:R-:W-:-:S03]  /*0980*/  LOP3.LUT R2, R2, 0xf, R9, 0xb8, !PT ;  /* 0x0000000f02027812 */ /* 0x002fc600078eb809 */
[----:B------:R2:W-:Y:S04]  /*0990*/  STS [UR16+0x34], R3 ;  /* 0x00003403ff007988 */ /* 0x0005e80008000810 */
[----:B------:R2:W-:Y:S02]  /*09a0*/  STS [UR16+0x1c], R2 ;  /* 0x00001c02ff007988 */ /* 0x0005e40008000810 */
.L_x_21:
[----:B------:R-:W-:Y:S05]  /*09b0*/  BSYNC B2 ;  /* 0x0000000000027941 */ /* 0x000fea0003800000 */
.L_x_20:
[----:B------:R-:W-:Y:S04]  /*09c0*/  BSSY B3, `(.L_x_22) ;  /* 0x000001a000037945 */ /* 0x000fe80003800000 */
[----:B------:R-:W-:Y:S04]  /*09d0*/  BSSY B2, `(.L_x_23) ;  /* 0x0000015000027945 */ /* 0x000fe80003800000 */
[----:B------:R-:W-:Y:S05]  /*09e0*/  @P2 BRA `(.L_x_24) ;  /* 0x0000000000202947 */ /* 0x000fea0003800000 */
[----:B-1234-:R-:W1:Y:S02]  /*09f0*/  LDS R2, [UR16+0x34] ;  /* 0x00003410ff027984 */ /* 0x01ee640008000800 */
[----:B-1----:R-:W-:-:S05]  /*0a00*/  LOP3.LUT R2, R2, 0x38, RZ, 0xb8, !PT ;  /* 0x0000003802027812 */ /* 0x002fca00078eb8ff */
[----:B------:R1:W-:Y:S01]  /*0a10*/  STS [UR16+0x34], R2 ;  /* 0x00003402ff007988 */ /* 0x0003e20008000810 */
[----:B------:R-:W-:Y:S05]  /*0a20*/  @P2 BRA `(.L_x_25) ;  /* 0x0000000000202947 */ /* 0x000fea0003800000 */
[----:B-1----:R-:W1:Y:S01]  /*0a30*/  LDS R2, [UR16+0x8] ;  /* 0x00000810ff027984 */ /* 0x002e620008000800 */
[----:B------:R-:W-:-:S05]  /*0a40*/  IMAD.MOV.U32 R3, RZ, RZ, 0x780 ;  /* 0x00000780ff037424 */ /* 0x000fca00078e00ff */
[----:B-1----:R-:W-:-:S05]  /*0a50*/  LOP3.LUT R2, R2, 0x500, R3, 0xd8, !PT ;  /* 0x0000050002027812 */ /* 0x002fca00078ed803 */
[----:B------:R1:W-:Y:S02]  /*0a60*/  STS [UR16+0x8], R2 ;  /* 0x00000802ff007988 */ /* 0x0003e40008000810 */
.L_x_24:
[----:B------:R-:W-:Y:S05]  /*0a70*/  @P2 BRA `(.L_x_26) ;  /* 0x0000000000282947 */ /* 0x000fea0003800000 */
[----:B-1234-:R-:W1:Y:S02]  /*0a80*/  LDS R2, [UR16+0x8] ;  /* 0x00000810ff027984 */ /* 0x01ee640008000800 */
[----:B-1----:R-:W-:-:S05]  /*0a90*/  LOP3.LUT R2, R2, 0x1800, RZ, 0xb8, !PT ;  /* 0x0000180002027812 */ /* 0x002fca00078eb8ff */
[----:B------:R2:W-:Y:S02]  /*0aa0*/  STS [UR16+0x8], R2 ;  /* 0x00000802ff007988 */ /* 0x0005e40008000810 */
.L_x_25:
[----:B------:R-:W-:Y:S05]  /*0ab0*/  @P2 BREAK B2 ;  /* 0x0000000000022942 */ /* 0x000fea0003800000 */
[----:B------:R-:W-:Y:S05]  /*0ac0*/  @P2 BRA `(.L_x_27) ;  /* 0x0000000000242947 */ /* 0x000fea0003800000 */
[----:B-12---:R-:W1:Y:S01]  /*0ad0*/  LDS R2, [UR16+0x8] ;  /* 0x00000810ff027984 */ /* 0x006e620008000800 */
[----:B------:R-:W-:-:S05]  /*0ae0*/  IMAD.MOV.U32 R3, RZ, RZ, 0x6000 ;  /* 0x00006000ff037424 */ /* 0x000fca00078e00ff */
[----:B-1----:R-:W-:-:S04]  /*0af0*/  LOP3.LUT R2, R2, 0x6000, R3, 0xd8, !PT ;  /* 0x0000600002027812 */ /* 0x002fc800078ed803 */
[----:B------:R-:W-:-:S05]  /*0b00*/  LOP3.LUT R2, R2, 0x400000, RZ, 0xb8, !PT ;  /* 0x0040000002027812 */ /* 0x000fca00078eb8ff */
[----:B------:R1:W-:Y:S02]  /*0b10*/  STS [UR16+0x8], R2 ;  /* 0x00000802ff007988 */ /* 0x0003e40008000810 */
.L_x_26:
[----:B------:R-:W-:Y:S05]  /*0b20*/  BSYNC B2 ;  /* 0x0000000000027941 */ /* 0x000fea0003800000 */
.L_x_23:
[----:B-1234-:R-:W1:Y:S02]  /*0b30*/  @!P2 LDS R2, [UR16+0x8] ;  /* 0x00000810ff02a984 */ /* 0x01ee640008000800 */
[----:B-1----:R-:W-:-:S05]  /*0b40*/  @!P2 LOP3.LUT R2, R2, 0x8000, RZ, 0xb8, !PT ;  /* 0x000080000202a812 */ /* 0x002fca00078eb8ff */
[----:B------:R3:W-:Y:S02]  /*0b50*/  @!P2 STS [UR16+0x8], R2 ;  /* 0x00000802ff00a988 */ /* 0x0007e40008000810 */
.L_x_27:
[----:B------:R-:W-:Y:S05]  /*0b60*/  BSYNC B3 ;  /* 0x0000000000037941 */ /* 0x000fea0003800000 */
.L_x_22:
[----:B------:R-:W-:Y:S05]  /*0b70*/  WARPSYNC.ALL ;  /* 0x0000000000007948 */ /* 0x000fea0003800000 */
[----:B------:R-:W-:-:S04]  /*0b80*/  UIADD3 UR21, UR5, 0x80, URZ ;  /* 0x0000008005157890 */ /* 0x000fc8000fffe03f */
[----:B------:R-:W-:-:S04]  /*0b90*/  UIADD3 UR20, UP0, UR21, UR22, URZ ;  /* 0x0000001615147290 */ /* 0x000fc8000ff1e03f */
[----:B------:R-:W-:Y:S01]  /*0ba0*/  ULEA.HI.X.SX32 UR21, UR21, UR23, 0x1, UP0 ;  /* 0x0000001715157291 */ /* 0x000fe200080f0e3f */
[----:B------:R-:W-:Y:S11]  /*0bb0*/  @P0 BRA `(.L_x_28) ;  /* 0x0000000000280947 */ /* 0x000ff60003800000 */
[----:B-123--:R-:W1:Y:S01]  /*0bc0*/  S2R R2, SR_LANEID ;  /* 0x0000000000027919 */ /* 0x00ee620000000000 */
[----:B------:R-:W-:Y:S05]  /*0bd0*/  WARPSYNC.ALL ;  /* 0x0000000000007948 */ /* 0x000fea0003800000 */
[----:B-1----:R-:W-:-:S05]  /*0be0*/  IMAD.SHL.U32 R8, R2, 0x4, RZ ;  /* 0x0000000402087824 */ /* 0x002fca00078e00ff */
[----:B------:R-:W1:Y:S01]  /*0bf0*/  LDS R7, [R8+UR16] ;  /* 0x0000001008077984 */ /* 0x000e620008000800 */
[----:B------:R-:W-:-:S05]  /*0c00*/  IADD3 R2, P1, R8, UR20, RZ ;  /* 0x0000001408027c10 */ /* 0x000fca000ff3e0ff */
[----:B------:R-:W-:-:S05]  /*0c10*/  IMAD.X R3, RZ, RZ, UR21, P1 ;  /* 0x00000015ff037e24 */ /* 0x000fca00088e06ff */
[----:B-1----:R4:W2:Y:S01]  /*0c20*/  ATOMG.E.EXCH.STRONG.GPU PT, RZ, [R2], R7 ;  /* 0x0000000702ff73a8 */ /* 0x0028a200041ee100 */
[----:B------:R-:W-:-:S04]  /*0c30*/  DEPBAR {5,4,3,2,1,0} ;  /* 0x0000003f0000791a */ /* 0x000fc80000000000 */
[----:B------:R4:W-:Y:S01]  /*0c40*/  UTMACCTL.IV [UR20] ;  /* 0x00000000140079b9 */ /* 0x0009e20008000000 */
[----:B------:R-:W-:Y:S01]  /*0c50*/  NOP ;  /* 0x0000000000007918 */ /* 0x000fe20000000000 */
.L_x_28:
[----:B------:R-:W-:Y:S05]  /*0c60*/  @P0 BRA `(.L_x_29) ;  /* 0x00000000000c0947 */ /* 0x000fea0003800000 */
[----:B------:R0:W-:Y:S01]  /*0c70*/  UTMACMDFLUSH ;  /* 0x00000000000079b7 */ /* 0x0001e20000000000 */
[----:B------:R-:W-:Y:S05]  /*0c80*/  @P0 BRA `(.L_x_29) ;  /* 0x0000000000040947 */ /* 0x000fea0003800000 */
[----:B------:R-:W-:-:S04]  /*0c90*/  DEPBAR.LE SB0, 0x0 ;  /* 0x000080000000791a */ /* 0x000fc80000000000 */
.L_x_29:
[----:B------:R-:W-:Y:S05]  /*0ca0*/  WARPSYNC.ALL ;  /* 0x0000000000007948 */ /* 0x000fea0003800000 */
[----:B--2---:R-:W-:Y:S06]  /*0cb0*/  BAR.SYNC.DEFER_BLOCKING 0x0 ;  /* 0x0000000000007b1d */ /* 0x004fec0000010000 */
[----:B------:R-:W-:Y:S02]  /*0cc0*/  BSSY B3, `(.L_x_30) ;  /* 0x000000b000037945 */ /* 0x000fe40003800000 */
[----:B------:R-:W-:Y:S06]  /*0cd0*/  BAR.SYNC.DEFER_BLOCKING 0x0 ;  /* 0x0000000000007b1d */ /* 0x000fec0000010000 */
[----:B------:R2:W-:Y:S01]  /*0ce0*/  @!P0 STS [R12], RZ ;  /* 0x000000ff0c008388 */ /* 0x0005e20000000800 */
[----:B------:R-:W-:Y:S01]  /*0cf0*/  NOP ;  /* 0x0000000000007918 */ /* 0x000fe20000000000 */
[----:B------:R-:W-:Y:S05]  /*0d00*/  @P2 BRA `(.L_x_31) ;  /* 0x0000000000182947 */ /* 0x000fea0003800000 */
[----:B-1-34-:R-:W1:Y:S01]  /*0d10*/  LDS R2, [UR16+0x8] ;  /* 0x00000810ff027984 */ /* 0x01ae620008000800 */
[----:B------:R-:W3:Y:S01]  /*0d20*/  LDC.64 R8, c[0x0][0x220] ;  /* 0x00008800ff087b82 */ /* 0x000ee20000000a00 */
[----:B------:R-:W-:Y:S02]  /*0d30*/  IMAD.MOV.U32 R3, RZ, RZ, 0x70 ;  /* 0x00000070ff037424 */ /* 0x000fe400078e00ff */
[----:B---3--:R3:W-:Y:S03]  /*0d40*/  STS.64 [UR16], R8 ;  /* 0x00000008ff007988 */ /* 0x0087e60008000a10 */
[----:B-1----:R-:W-:-:S05]  /*0d50*/  LOP3.LUT R2, R2, 0x10, R3, 0xd8, !PT ;  /* 0x0000001002027812 */ /* 0x002fca00078ed803 */
[----:B------:R3:W-:Y:S02]  /*0d60*/  STS [UR16+0x8], R2 ;  /* 0x00000802ff007988 */ /* 0x0007e40008000810 */
.L_x_31:
[----:B----4-:R-:W-:Y:S05]  /*0d70*/  BSYNC B3 ;  /* 0x0000000000037941 */ /* 0x010fea0003800000 */
.L_x_30:
[----:B------:R-:W-:Y:S04]  /*0d80*/  BSSY B4, `(.L_x_32) ;  /* 0x0000011000047945 */ /* 0x000fe80003800000 */
[----:B------:R-:W-:Y:S04]  /*0d90*/  BSSY B3, `(.L_x_33) ;  /* 0x000000e000037945 */ /* 0x000fe80003800000 */
[----:B------:R-:W-:Y:S05]  /*0da0*/  @P2 BRA `(.L_x_34) ;  /* 0x0000000000242947 */ /* 0x000fea0003800000 */
[----:B-1-3--:R-:W1:Y:S01]  /*0db0*/  LDS R2, [UR16+0x34] ;  /* 0x00003410ff027984 */ /* 0x00ae620008000800 */
[----:B------:R-:W-:-:S05]  /*0dc0*/  IMAD.MOV.U32 R3, RZ, RZ, 0x3f000000 ;  /* 0x3f000000ff037424 */ /* 0x000fca00078e00ff */
[----:B-1----:R-:W-:-:S05]  /*0dd0*/  LOP3.LUT R2, R2, 0xff000000, R3, 0xb8, !PT ;  /* 0xff00000002027812 */ /* 0x002fca00078eb803 */
[----:B------:R1:W-:Y:S01]  /*0de0*/  STS [UR16+0x34], R2 ;  /* 0x00003402ff007988 */ /* 0x0003e20008000810 */
[----:B------:R-:W-:Y:S05]  /*0df0*/  @P2 BRA `(.L_x_35) ;  /* 0x00000000001c2947 */ /* 0x000fea0003800000 */
[----:B-1----:R-:W1:Y:S01]  /*0e00*/  LDS R2, [UR16+0x38] ;  /* 0x00003810ff027984 */ /* 0x002e620008000800 */
[----:B------:R-:W-:-:S05]  /*0e10*/  IMAD.MOV.U32 R3, RZ, RZ, 0x3f ;  /* 0x0000003fff037424 */ /* 0x000fca00078e00ff */
[----:B-1----:R-:W-:-:S05]  /*0e20*/  LOP3.LUT R2, R2, 0xff, R3, 0xb8, !PT ;  /* 0x000000ff02027812 */ /* 0x002fca00078eb803 */
[----:B------:R4:W-:Y:S02]  /*0e30*/  STS [UR16+0x38], R2 ;  /* 0x00003802ff007988 */ /* 0x0009e40008000810 */
.L_x_34:
[----:B------:R-:W-:Y:S05]  /*0e40*/  @P2 BREAK B3 ;  /* 0x0000000000032942 */ /* 0x000fea0003800000 */
[----:B------:R-:W-:Y:S05]  /*0e50*/  @P2 BRA `(.L_x_36) ;  /* 0x00000000000c2947 */ /* 0x000fea0003800000 */
[----:B------:R1:W-:Y:S02]  /*0e60*/  STS [UR16+0x20], R5 ;  /* 0x00002005ff007988 */ /* 0x0003e40008000810 */
.L_x_35:
[----:B------:R-:W-:Y:S05]  /*0e70*/  BSYNC B3 ;  /* 0x0000000000037941 */ /* 0x000fea0003800000 */
.L_x_33:
[----:B------:R1:W-:Y:S02]  /*0e80*/  @!P2 STS [UR16+0x24], R4 ;  /* 0x00002404ff00a988 */ /* 0x0003e40008000810 */
.L_x_36:
[----:B------:R-:W-:Y:S05]  /*0e90*/  BSYNC B4 ;  /* 0x0000000000047941 */ /* 0x000fea0003800000 */
.L_x_32:
[----:B------:R-:W-:Y:S05]  /*0ea0*/  WARPSYNC.ALL ;  /* 0x0000000000007948 */ /* 0x000fea0003800000 */
[----:B------:R-:W-:Y:S04]  /*0eb0*/  BSSY B4, `(.L_x_37) ;  /* 0x000000e000047945 */ /* 0x000fe80003800000 */
[----:B------:R-:W-:Y:S05]  /*0ec0*/  @P2 BRA `(.L_x_38) ;  /* 0x0000000000302947 */ /* 0x000fea0003800000 */
[----:B------:R-:W5:Y:S01]  /*0ed0*/  LDS R3, [UR16+0x34] ;  /* 0x00003410ff037984 */ /* 0x000f620008000800 */
[----:B-1----:R-:W1:Y:S03]  /*0ee0*/  LDC.64 R4, c[0x0][0x248] ;  /* 0x00009200ff047b82 */ /* 0x002e660000000a00 */
[----:B---34-:R-:W3:Y:S01]  /*0ef0*/  LDS R2, [UR16+0x1c] ;  /* 0x00001c10ff027984 */ /* 0x018ee20008000800 */
[C---:B-1----:R-:W-:Y:S01]  /*0f00*/  SHF.L.U64.HI R5, R4.reuse, 0x1, R5 ;  /* 0x0000000104057819 */ /* 0x042fe20000010205 */
[----:B------:R-:W-:-:S03]  /*0f10*/  IMAD.SHL.U32 R4, R4, 0x2, RZ ;  /* 0x0000000204047824 */ /* 0x000fc600078e00ff */
[--C-:B------:R-:W-:Y:S02]  /*0f20*/  SHF.R.U32.HI R7, RZ, 0x4, R5.reuse ;  /* 0x00000004ff077819 */ /* 0x100fe40000011605 */
[----:B------:R-:W-:-:S05]  /*0f30*/  SHF.R.U64 R4, R4, 0x4, R5 ;  /* 0x0000000404047819 */ /* 0x000fca0000001205 */
[----:B------:R1:W-:Y:S01]  /*0f40*/  STS [UR16+0xc], R4 ;  /* 0x00000c04ff007988 */ /* 0x0003e20008000810 */
[----:B-----5:R-:W-:Y:S02]  /*0f50*/  LOP3.LUT R3, R3, 0x7, RZ, 0xb8, !PT ;  /* 0x0000000703037812 */ /* 0x020fe400078eb8ff */
[----:B---3--:R-:W-:-:S03]  /*0f60*/  LOP3.LUT R2, R2, 0xf, R7, 0xb8, !PT ;  /* 0x0000000f02027812 */ /* 0x008fc600078eb807 */
[----:B------:R1:W-:Y:S04]  /*0f70*/  STS [UR16+0x34], R3 ;  /* 0x00003403ff007988 */ /* 0x0003e80008000810 */
[----:B------:R1:W-:Y:S02]  /*0f80*/  STS [UR16+0x1c], R2 ;  /* 0x00001c02ff007988 */ /* 0x0003e40008000810 */
.L_x_38:
[----:B------:R-:W-:Y:S05]  /*0f90*/  BSYNC B4 ;  /* 0x0000000000047941 */ /* 0x000fea0003800000 */
.L_x_37:
        /* <DEDUP_REMOVED lines=11> */
.L_x_41:
[----:B------:R-:W-:Y:S05]  /*1050*/  @P2 BRA `(.L_x_43) ;  /* 0x0000000000282947 */ /* 0x000fea0003800000 */
[----:B-1-34-:R-:W1:Y:S02]  /*1060*/  LDS R2, [UR16+0x8] ;  /* 0x00000810ff027984 */ /* 0x01ae640008000800 */
[----:B-1----:R-:W-:-:S05]  /*1070*/  LOP3.LUT R2, R2, 0x1800, RZ, 0xb8, !PT ;  /* 0x0000180002027812 */ /* 0x002fca00078eb8ff */
[----:B------:R3:W-:Y:S02]  /*1080*/  STS [UR16+0x8], R2 ;  /* 0x00000802ff007988 */ /* 0x0007e40008000810 */
.L_x_42:
[----:B------:R-:W-:Y:S05]  /*1090*/  @P2 BREAK B5 ;  /* 0x0000000000052942 */ /* 0x000fea0003800000 */
[----:B------:R-:W-:Y:S05]  /*10a0*/  @P2 BRA `(.L_x_44) ;  /* 0x0000000000242947 */ /* 0x000fea0003800000 */
[----:B-1-3--:R-:W1:Y:S01]  /*10b0*/  LDS R2, [UR16+0x8] ;  /* 0x00000810ff027984 */ /* 0x00ae620008000800 */
[----:B------:R-:W-:-:S05]  /*10c0*/  IMAD.MOV.U32 R3, RZ, RZ, 0x6000 ;  /* 0x00006000ff037424 */ /* 0x000fca00078e00ff */
[----:B-1----:R-:W-:-:S04]  /*10d0*/  LOP3.LUT R2, R2, 0x6000, R3, 0xd8, !PT ;  /* 0x0000600002027812 */ /* 0x002fc800078ed803 */
[----:B------:R-:W-:-:S05]  /*10e0*/  LOP3.LUT R2, R2, 0x400000, RZ, 0xb8, !PT ;  /* 0x0040000002027812 */ /* 0x000fca00078eb8ff */
[----:B------:R1:W-:Y:S02]  /*10f0*/  STS [UR16+0x8], R2 ;  /* 0x00000802ff007988 */ /* 0x0003e40008000810 */
.L_x_43:
[----:B------:R-:W-:Y:S05]  /*1100*/  BSYNC B5 ;  /* 0x0000000000057941 */ /* 0x000fea0003800000 */
.L_x_40:
[----:B-1-34-:R-:W1:Y:S02]  /*1110*/  @!P2 LDS R2, [UR16+0x8] ;  /* 0x00000810ff02a984 */ /* 0x01ae640008000800 */
[----:B-1----:R-:W-:-:S05]  /*1120*/  @!P2 LOP3.LUT R2, R2, 0x8000, RZ, 0xb8, !PT ;  /* 0x000080000202a812 */ /* 0x002fca00078eb8ff */
[----:B------:R4:W-:Y:S02]  /*1130*/  @!P2 STS [UR16+0x8], R2 ;  /* 0x00000802ff00a988 */ /* 0x0009e40008000810 */
.L_x_44:
[----:B------:R-:W-:Y:S05]  /*1140*/  BSYNC B4 ;  /* 0x0000000000047941 */ /* 0x000fea0003800000 */
.L_x_39:
[----:B------:R-:W-:Y:S05]  /*1150*/  WARPSYNC.ALL ;  /* 0x0000000000007948 */ /* 0x000fea0003800000 */
[----:B------:R-:W-:Y:S01]  /*1160*/  UIADD3 UR5, UR5, 0x100, URZ ;  /* 0x0000010005057890 */ /* 0x000fe2000fffe03f */
[----:B------:R-:W-:Y:S01]  /*1170*/  ISETP.GE.AND P1, PT, R13, 0x1, PT ;  /* 0x000000010d00780c */ /* 0x000fe20003f26270 */
[----:B------:R-:W-:Y:S01]  /*1180*/  IMAD.MOV.U32 R24, RZ, RZ, RZ ;  /* 0x000000ffff187224 */ /* 0x000fe200078e00ff */
[----:B------:R-:W-:Y:S01]  /*1190*/  SHF.R.U32.HI R7, RZ, 0x5, R0 ;  /* 0x00000005ff077819 */ /* 0x000fe20000011600 */
[----:B------:R-:W-:-:S04]  /*11a0*/  UIADD3 UR22, UP0, UR5, UR22, URZ ;  /* 0x0000001605167290 */ /* 0x000fc8000ff1e03f */
[----:B------:R-:W-:Y:S01]  /*11b0*/  ULEA.HI.X.SX32 UR23, UR5, UR23, 0x1, UP0 ;  /* 0x0000001705177291 */ /* 0x000fe200080f0e3f */
[----:B------:R-:W-:Y:S11]  /*11c0*/  @P0 BRA `(.L_x_45) ;  /* 0x0000000000280947 */ /* 0x000ff60003800000 */
[----:B-1-34-:R-:W1:Y:S01]  /*11d0*/  S2R R2, SR_LANEID ;  /* 0x0000000000027919 */ /* 0x01ae620000000000 */
[----:B------:R-:W-:Y:S05]  /*11e0*/  WARPSYNC.ALL ;  /* 0x0000000000007948 */ /* 0x000fea0003800000 */
[----:B-1----:R-:W-:-:S05]  /*11f0*/  IMAD.SHL.U32 R4, R2, 0x4, RZ ;  /* 0x0000000402047824 */ /* 0x002fca00078e00ff */
[----:B------:R-:W1:Y:S01]  /*1200*/  LDS R5, [R4+UR16] ;  /* 0x0000001004057984 */ /* 0x000e620008000800 */
[----:B------:R-:W-:-:S05]  /*1210*/  IADD3 R2, P3, R4, UR22, RZ ;  /* 0x0000001604027c10 */ /* 0x000fca000ff7e0ff */
[----:B------:R-:W-:-:S05]  /*1220*/  IMAD.X R3, RZ, RZ, UR23, P3 ;  /* 0x00000017ff037e24 */ /* 0x000fca00098e06ff */
[----:B-1----:R1:W3:Y:S01]  /*1230*/  ATOMG.E.EXCH.STRONG.GPU PT, RZ, [R2], R5 ;  /* 0x0000000502ff73a8 */ /* 0x0022e200041ee100 */
[----:B------:R-:W-:-:S04]  /*1240*/  DEPBAR {5,4,3,2,1,0} ;  /* 0x0000003f0000791a */ /* 0x000fc80000000000 */
[----:B------:R1:W-:Y:S01]  /*1250*/  UTMACCTL.IV [UR22] ;  /* 0x00000000160079b9 */ /* 0x0003e20008000000 */
[----:B------:R-:W-:Y:S01]  /*1260*/  NOP ;  /* 0x0000000000007918 */ /* 0x000fe20000000000 */
.L_x_45:
[----:B------:R-:W-:Y:S05]  /*1270*/  @P0 BRA `(.L_x_46) ;  /* 0x00000000000c0947 */ /* 0x000fea0003800000 */
[----:B------:R0:W-:Y:S01]  /*1280*/  UTMACMDFLUSH ;  /* 0x00000000000079b7 */ /* 0x0001e20000000000 */
[----:B------:R-:W-:Y:S05]  /*1290*/  @P0 BRA `(.L_x_46) ;  /* 0x0000000000040947 */ /* 0x000fea0003800000 */
[----:B------:R-:W-:-:S04]  /*12a0*/  DEPBAR.LE SB0, 0x0 ;  /* 0x000080000000791a */ /* 0x000fc80000000000 */
.L_x_46:
[----:B------:R-:W-:Y:S05]  /*12b0*/  WARPSYNC.ALL ;  /* 0x0000000000007948 */ /* 0x000fea0003800000 */
[----:B---3--:R-:W-:Y:S01]  /*12c0*/  BAR.SYNC.DEFER_BLOCKING 0x0 ;  /* 0x0000000000007b1d */ /* 0x008fe20000010000 */
[----:B------:R-:W-:Y:S01]  /*12d0*/  R2UR UR17, R7 ;  /* 0x00000000071172ca */ /* 0x000fe200000e0000 */
[----:B------:R-:W-:Y:S01]  /*12e0*/  USHF.L.U32 UR27, UR32, 0x8, URZ ;  /* 0x00000008201b7899 */ /* 0x000fe2000800063f */
[----:B------:R-:W-:Y:S01]  /*12f0*/  IMAD.MOV.U32 R25, RZ, RZ, RZ ;  /* 0x000000ffff197224 */ /* 0x000fe200078e00ff */
[----:B------:R-:W-:Y:S01]  /*1300*/  USHF.L.U32 UR11, UR33, 0x6, URZ ;  /* 0x00000006210b7899 */ /* 0x000fe2000800063f */
[----:B------:R-:W-:Y:S01]  /*1310*/  CS2R R26, SRZ ;  /* 0x00000000001a7805 */ /* 0x000fe2000001ff00 */
[----:B------:R-:W-:Y:S01]  /*1320*/  VOTEU.ALL UP0, P2 ;  /* 0x00000000003f7886 */ /* 0x000fe20001000000 */
[----:B------:R-:W-:Y:S01]  /*1330*/  UMOV UR6, 0x1 ;  /* 0x0000000100067882 */ /* 0x000fe20000000000 */
[----:B------:R-:W-:Y:S01]  /*1340*/  VOTEU.ALL UP1, P2 ;  /* 0x00000000003f7886 */ /* 0x000fe20001020000 */
[----:B------:R-:W-:-:S02]  /*1350*/  CS2R R28, SRZ ;  /* 0x00000000001c7805 */ /* 0x000fc4000001ff00 */
[----:B------:R-:W-:Y:S01]  /*1360*/  CS2R R30, SRZ ;  /* 0x00000000001e7805 */ /* 0x000fe2000001ff00 */
[----:B------:R-:W-:-:S04]  /*1370*/  @!UP0 UIADD3 UR8, -UR6, 0x100000, URZ ;  /* 0x0010000006088890 */ /* 0x000fc8000fffe13f */
[----:B------:R-:W-:Y:S02]  /*1380*/  @!UP0 USHF.L.U32 UR9, UR8, 0xb, URZ ;  /* 0x0000000b08098899 */ /* 0x000fe4000800063f */
[----:B------:R-:W-:Y:S01]  /*1390*/  @!UP0 USHF.L.U32 UR8, UR8, 0x1, URZ ;  /* 0x0000000108088899 */ /* 0x000fe2000800063f */
[----:B------:R-:W-:Y:S01]  /*13a0*/  CS2R R32, SRZ ;  /* 0x0000000000207805 */ /* 0x000fe2000001ff00 */
[----:B------:R-:W-:-:S04]  /*13b0*/  @!UP0 UIADD3 UR6, -UR6, 0x100000, URZ ;  /* 0x0010000006068890 */ /* 0x000fc8000fffe13f */
[----:B------:R-:W-:Y:S02]  /*13c0*/  @!UP0 USHF.L.U32 UR7, UR6, 0xb, URZ ;  /* 0x0000000b06078899 */ /* 0x000fe4000800063f */
[----:B------:R-:W-:Y:S01]  /*13d0*/  @!UP0 USHF.L.U32 UR6, UR6, 0x1, URZ ;  /* 0x0000000106068899 */ /* 0x000fe2000800063f */
[----:B------:R-:W-:Y:S01]  /*13e0*/  CS2R R34, SRZ ;  /* 0x0000000000227805 */ /* 0x000fe2000001ff00 */
[----:B------:R-:W-:Y:S01]  /*13f0*/  VOTEU.ALL UP0, P2 ;  /* 0x00000000003f7886 */ /* 0x000fe20001000000 */
[----:B------:R-:W-:Y:S02]  /*1400*/  CS2R R36, SRZ ;  /* 0x0000000000247805 */ /* 0x000fe4000001ff00 */
[----:B------:R-:W-:Y:S02]  /*1410*/  CS2R R38, SRZ ;  /* 0x0000000000267805 */ /* 0x000fe4000001ff00 */
[----:B------:R-:W-:Y:S02]  /*1420*/  CS2R R40, SRZ ;  /* 0x0000000000287805 */ /* 0x000fe4000001ff00 */
[----:B------:R-:W-:-:S02]  /*1430*/  CS2R R42, SRZ ;  /* 0x00000000002a7805 */ /* 0x000fc4000001ff00 */
[----:B------:R-:W-:Y:S02]  /*1440*/  CS2R R44, SRZ ;  /* 0x00000000002c7805 */ /* 0x000fe4000001ff00 */
[----:B------:R-:W-:Y:S02]  /*1450*/  CS2R R46, SRZ ;  /* 0x00000000002e7805 */ /* 0x000fe4000001ff00 */
[----:B------:R-:W-:Y:S02]  /*1460*/  CS2R R48, SRZ ;  /* 0x0000000000307805 */ /* 0x000fe4000001ff00 */
[----:B------:R-:W-:Y:S01]  /*1470*/  CS2R R50, SRZ ;  /* 0x0000000000327805 */ /* 0x000fe2000001ff00 */
[----:B------:R-:W3:Y:S02]  /*1480*/  FENCE.VIEW.ASYNC.S ;  /* 0x00000000000073c6 */ /* 0x000ee40000000000 */
[----:B---3--:R3:W4:Y:S02]  /*1490*/  @!UP0 SYNCS.EXCH.64 URZ, [UR16+0x28000], UR8 ;  /* 0x02800008103f85b2 */ /* 0x0087240008000100 */
[----:B----4-:R-:W-:Y:S01]  /*14a0*/  BAR.SYNC.DEFER_BLOCKING 0x0 ;  /* 0x0000000000007b1d */ /* 0x010fe20000010000 */
[----:B------:R-:W-:-:S02]  /*14b0*/  CS2R R52, SRZ ;  /* 0x0000000000347805 */ /* 0x000fc4000001ff00 */
[----:B------:R-:W-:Y:S02]  /*14c0*/  CS2R R54, SRZ ;  /* 0x0000000000367805 */ /* 0x000fe4000001ff00 */
[----:B------:R-:W-:Y:S02]  /*14d0*/  CS2R R56, SRZ ;  /* 0x0000000000387805 */ /* 0x000fe4000001ff00 */
[----:B------:R-:W-:Y:S02]  /*14e0*/  CS2R R58, SRZ ;  /* 0x00000000003a7805 */ /* 0x000fe4000001ff00 */
[----:B------:R-:W-:Y:S02]  /*14f0*/  CS2R R60, SRZ ;  /* 0x00000000003c7805 */ /* 0x000fe4000001ff00 */
[----:B------:R-:W-:Y:S02]  /*1500*/  CS2R R62, SRZ ;  /* 0x00000000003e7805 */ /* 0x000fe4000001ff00 */
        /* <DEDUP_REMOVED lines=11> */
[----:B------:R-:W-:Y:S01]  /*15c0*/  CS2R R86, SRZ ;  /* 0x0000000000567805 */ /* 0x000fe2000001ff00 */
[----:B------:R3:W4:Y:S01]  /*15d0*/  @!UP1 SYNCS.EXCH.64 URZ, [UR16+0x28008], UR6 ;  /* 0x02800806103f95b2 */ /* 0x0007220008000100 */
[----:B------:R-:W-:Y:S05]  /*15e0*/  @!P1 BRA `(.L_x_47) ;  /* 0x0000000400d09947 */ /* 0x000fea0003800000 */
        /* <DEDUP_REMOVED lines=31> */
[----:B------:R-:W-:Y:S01]  /*17e0*/  CS2R R86, SRZ ;  /* 0x0000000000567805 */ /* 0x000fe2000001ff00 */
[----:B------:R-:W-:Y:S01]  /*17f0*/  UMOV UR5, URZ ;  /* 0x0000003f00057c82 */ /* 0x000fe20008000000 */
[----:B---3--:R-:W-:-:S05]  /*1800*/  UMOV UR6, URZ ;  /* 0x0000003f00067c82 */ /* 0x008fca0008000000 */
.L_x_49:
[----:B----4-:R-:W-:Y:S01]  /*1810*/  BAR.SYNC.DEFER_BLOCKING 0x0 ;  /* 0x0000000000007b1d */ /* 0x010fe20000010000 */
[----:B------:R-:W-:Y:S01]  /*1820*/  ULEA UR30, UR5, UR16, 0x3 ;  /* 0x00000010051e7291 */ /* 0x000fe2000f8e183f */
[----:B-1----:R-:W-:Y:S01]  /*1830*/  @!P2 IMAD.MOV.U32 R2, RZ, RZ, 0x14000 ;  /* 0x00014000ff02a424 */ /* 0x002fe200078e00ff */
[----:B------:R-:W-:Y:S01]  /*1840*/  ELECT P0, URZ, PT ;  /* 0x00000000003f782f */ /* 0x000fe20003800000 */
[----:B------:R-:W-:-:S03]  /*1850*/  ULEA UR7, UR5, UR16, 0xe ;  /* 0x0000001005077291 */ /* 0x000fc6000f8e703f */
[----:B------:R-:W-:Y:S01]  /*1860*/  ISETP.LT.U32.AND P0, PT, R6, 0x40, P0 ;  /* 0x000000400600780c */ /* 0x000fe20000701070 */
[----:B------:R-:W-:Y:S02]  /*1870*/  ULOP3.LUT UR8, UR17, 0x1, URZ, 0xc0, !UPT ;  /* 0x0000000111087892 */ /* 0x000fe4000f8ec03f */
[----:B------:R-:W-:Y:S02]  /*1880*/  ULEA UR29, UR5, UR16, 0x10 ;  /* 0x00000010051d7291 */ /* 0x000fe4000f8e803f */
[----:B------:R-:W-:Y:S02]  /*1890*/  UIADD3 UR28, UR7, 0x20000, URZ ;  /* 0x00020000071c7890 */ /* 0x000fe4000fffe03f */
[----:B------:R-:W-:Y:S02]  /*18a0*/  ULEA UR10, UR8, UR6, 0x6 ;  /* 0x00000006080a7291 */ /* 0x000fe4000f8e303f */
[----:B------:R-:W-:Y:S02]  /*18b0*/  ULEA UR24, UR8, UR29, 0xf ;  /* 0x0000001d08187291 */ /* 0x000fe4000f8e783f */
[----:B------:R-:W-:-:S02]  /*18c0*/  ULEA UR8, UR8, UR28, 0xd ;  /* 0x0000001c08087291 */ /* 0x000fc4000f8e683f */
[----:B------:R-:W-:Y:S01]  /*18d0*/  VOTEU.ANY UP0, P0 ;  /* 0x00000000003f7886 */ /* 0x000fe20000000100 */
[----:B------:R-:W-:Y:S01]  /*18e0*/  VOTEU.ANY UP2, P0 ;  /* 0x00000000003f7886 */ /* 0x000fe20000040100 */
[----:B------:R-:W-:Y:S01]  /*18f0*/  ELECT P1, URZ, PT ;  /* 0x00000000003f782f */ /* 0x000fe20003820000 */
[----:B------:R1:W-:Y:S02]  /*1900*/  @!P2 SYNCS.ARRIVE.TRANS64 RZ, [UR30+0x28000], R2 ;  /* 0x02800002ffffa9a7 */ /* 0x0003e4000800001e */
[----:B------:R-:W-:Y:S01]  /*1910*/  @UP0 UIADD3 UR9, UR30, 0x28000, URZ ;  /* 0x000280001e090890 */ /* 0x000fe2000fffe03f */
[----:B------:R-:W-:Y:S01]  /*1920*/  BAR.SYNC.DEFER_BLOCKING 0x0 ;  /* 0x0000000000007b1d */ /* 0x000fe20000010000 */
[----:B------:R-:W-:-:S05]  /*1930*/  ISETP.LT.U32.AND P1, PT, R6, 0x40, P1 ;  /* 0x000000400600780c */ /* 0x000fca0000f21070 */
[----:B------:R-:W-:Y:S01]  /*1940*/  @UP0 UMOV UR12, UR18 ;  /* 0x00000012000c0c82 */ /* 0x000fe20008000000 */
[----:B------:R-:W-:Y:S01]  /*1950*/  @UP0 UMOV UR13, UR19 ;  /* 0x00000013000d0c82 */ /* 0x000fe20008000000 */
[----:B------:R-:W-:Y:S01]  /*1960*/  UMOV UR26, UR10 ;  /* 0x0000000a001a7c82 */ /* 0x000fe20008000000 */
[----:B-1----:R-:W-:-:S05]  /*1970*/  IMAD.U32 R2, RZ, RZ, UR4 ;  /* 0x00000004ff027e24 */ /* 0x002fca000f8e00ff */
[----:B------:R-:W-:Y:S01]  /*1980*/  VOTEU.ANY UP1, P1 ;  /* 0x00000000003f7886 */ /* 0x000fe20000820100 */
[----:B------:R-:W-:Y:S01]  /*1990*/  VOTEU.ANY UP3, P1 ;  /* 0x00000000003f7886 */ /* 0x000fe20000860100 */
[----:B------:R-:W-:-:S03]  /*19a0*/  SHF.L.U32 R2, R2, 0x1f, RZ ;  /* 0x0000001f02027819 */ /* 0x000fc600000006ff */
[----:B------:R-:W-:Y:S01]  /*19b0*/  @UP1 UIADD3 UR25, UR30, 0x28000, URZ ;  /* 0x000280001e191890 */ /* 0x000fe2000fffe03f */
[----:B------:R-:W-:Y:S01]  /*19c0*/  @UP1 UMOV UR14, UR20 ;  /* 0x00000014000e1c82 */ /* 0x000fe20008000000 */
[----:B------:R-:W-:Y:S01]  /*19d0*/  @UP1 UMOV UR15, UR21 ;  /* 0x00000015000f1c82 */ /* 0x000fe20008000000 */
[----:B------:R1:W-:Y:S01]  /*19e0*/  @UP2 UTMALDG.2D [UR8], [UR12] ;  /* 0x000000080c0025b4 */ /* 0x0003e20008008000 */
[----:B------:R3:W-:Y:S06]  /*19f0*/  MEMBAR.ALL.CTA ;  /* 0x0000000000007992 */ /* 0x0007ec0000008000 */
[----:B---3--:R-:W3:Y:S02]  /*1a00*/  FENCE.VIEW.ASYNC.S ;  /* 0x00000000000073c6 */ /* 0x008ee40000000000 */
[----:B---3--:R-:W-:Y:S06]  /*1a10*/  BAR.SYNC.DEFER_BLOCKING 0x0 ;  /* 0x0000000000007b1d */ /* 0x008fec0000010000 */
[----:B------:R1:W-:Y:S02]  /*1a20*/  @UP3 UTMALDG.2D [UR24], [UR14] ;  /* 0x000000180e0035b4 */ /* 0x0003e40008008000 */
[----:B------:R-:W-:Y:S06]  /*1a30*/  BAR.SYNC.DEFER_BLOCKING 0x0 ;  /* 0x0000000000007b1d */ /* 0x000fec0000010000 */
[----:B------:R-:W3:Y:S02]  /*1a40*/  SYNCS.PHASECHK.TRANS64.TRYWAIT P0, [UR30+0x28000], R2 ;  /* 0x02800002ff0075a7 */ /* 0x000ee4000800015e */
[----:B-1-3--:R-:W-:Y:S05]  /*1a50*/  @!P0 BRA `(.L_x_48) ;  /* 0x0000000400ec8947 */ /* 0x00afea0003800000 */
.L_x_50:
[----:B------:R-:W-:Y:S01]  /*1a60*/  USHF.L.U32 UR7, UR17, 0x8, URZ ;  /* 0x0000000811077899 */ /* 0x000fe2000800063f */
[----:B------:R-:W-:Y:S02]  /*1a70*/  WARPGROUP.DEPBAR.LE gsb0, 0x0 ;  /* 0x00008000000079c5 */ /* 0x000fe40000010000 */
[----:B------:R-:W-:Y:S01]  /*1a80*/  USHF.R.U32.HI UR12, URZ, 0x4, UR28 ;  /* 0x000000043f0c7899 */ /* 0x000fe2000801161c */
[----:B------:R-:W-:Y:S01]  /*1a90*/  WARPGROUP.ARRIVE ;  /* 0x00000000000079c5 */ /* 0x000fe20000000000 */
[----:B------:R-:W-:Y:S01]  /*1aa0*/  ULOP3.LUT UR7, UR7, 0x400, URZ, 0xc0, !UPT ;  /* 0x0000040007077892 */ /* 0x000fe2000f8ec03f */
[----:B------:R-:W1:Y:S01]  /*1ab0*/  LDC R2, c[0x0][0x230] ;  /* 0x00008c00ff027b82 */ /* 0x000e620000000800 */
[----:B------:R-:W-:Y:S02]  /*1ac0*/  USGXT.U32 UR12, UR12, 0xe ;  /* 0x0000000e0c0c789a */ /* 0x000fe40008000000 */
[----:B------:R-:W-:Y:S01]  /*1ad0*/  ULEA.HI UR7, UR29, UR7, URZ, 0x1c ;  /* 0x000000071d077291 */ /* 0x000fe2000f8fe03f */
[----:B------:R-:W-:Y:S01]  /*1ae0*/  UMOV UR13, 0x40000040 ;  /* 0x40000040000d7882 */ /* 0x000fe20000000000 */
[----:B------:R-:W-:-:S02]  /*1af0*/  UMOV UR15, 0x40000040 ;  /* 0x40000040000f7882 */ /* 0x000fc40000000000 */
[----:B------:R-:W-:Y:S01]  /*1b00*/  ULOP3.LUT UR14, UR7, 0x3fff, URZ, 0xc0, !UPT ;  /* 0x00003fff070e7892 */ /* 0x000fe2000f8ec03f */
[----:B------:R-:W-:Y:S02]  /*1b10*/  UMOV UR8, URZ ;  /* 0x0000003f00087c82 */ /* 0x000fe40008000000 */
[----:B------:R-:W-:Y:S01]  /*1b20*/  UMOV UR7, URZ ;  /* 0x0000003f00077c82 */ /* 0x000fe20008000000 */
[----:B------:R-:W-:Y:S02]  /*1b30*/  UIADD3 UR6, UR6, 0x80, URZ ;  /* 0x0000008006067890 */ /* 0x000fe4000fffe03f */
[----:B------:R-:W-:-:S03]  /*1b40*/  UIADD3 UR5, UR5, 0x1, URZ ;  /* 0x0000000105057890 */ /* 0x000fc6000fffe03f */
[----:B------:R-:W-:Y:S01]  /*1b50*/  HGMMA.64x128x16.F32.BF16 R24, gdesc[UR12], R24 ;  /* 0x01e000000c1879f0 */ /* 0x000fe20008701818 */
[----:B------:R-:W-:Y:S02]  /*1b60*/  UIADD3 UR12, UP0, UR12, 0x2, URZ ;  /* 0x000000020c0c7890 */ /* 0x000fe4000ff1e03f */
[----:B------:R-:W-:Y:S02]  /*1b70*/  UIADD3 UR14, UP1, UR14, 0x2, URZ ;  /* 0x000000020e0e7890 */ /* 0x000fe4000ff3e03f */
[----:B------:R-:W-:Y:S02]  /*1b80*/  UIADD3.X UR13, UR7, 0x40000040, URZ, UP0, !UPT ;  /* 0x40000040070d7890 */ /* 0x000fe400087fe43f */
[----:B------:R-:W-:Y:S01]  /*1b90*/  UIADD3.X UR15, UR8, 0x40000040, URZ, UP1, !UPT ;  /* 0x40000040080f7890 */ /* 0x000fe20008ffe43f */
[----:B-1----:R-:W-:Y:S01]  /*1ba0*/  ISETP.LE.AND P0, PT, R2, UR6, PT ;  /* 0x0000000602007c0c */ /* 0x002fe2000bf03270 */
[----:B------:R-:W-:Y:S02]  /*1bb0*/  UIADD3.64 UR28, UR12, 0x2, URZ ;  /* 0x000000020c1c7897 */ /* 0x000fe4000fffe03f */
[----:B------:R-:W-:-:S02]  /*1bc0*/  UIADD3.64 UR30, UR14, 0x2, URZ ;  /* 0x000000020e1e7897 */ /* 0x000fc4000fffe03f */
[----:B------:R-:W-:-:S04]  /*1bd0*/  UISETP.NE.U32.AND UP0, UPT, UR5, 0x2, UPT ;  /* 0x000000020500788c */ /* 0x000fc8000bf05070 */
[----:B------:R-:W-:Y:S02]  /*1be0*/  USEL UR7, URZ, 0x1, UP0 ;  /* 0x000000013f077887 */ /* 0x000fe40008000000 */
[----:B------:R-:W-:Y:S02]  /*1bf0*/  USEL UR5, UR5, URZ, UP0 ;  /* 0x0000003f05057287 */ /* 0x000fe40008000000 */
[----:B------:R-:W-:Y:S01]  /*1c00*/  ULOP3.LUT UR4, UR4, UR7, URZ, 0x3c, !UPT ;  /* 0x0000000704047292 */ /* 0x000fe2000f8e3c3f */
[----:B------:R-:W-:-:S12]  /*1c10*/  HGMMA.64x128x16.F32.BF16 R24, gdesc[UR12], R24 ;  /* 0x01e000000c1879f0 */ /* 0x000fd80008701818 */
[----:B------:R-:W-:Y:S01]  /*1c20*/  HGMMA.64x128x16.F32.BF16 R24, gdesc[UR28], R24 ;  /* 0x01e000001c1879f0 */ /* 0x000fe20008701818 */
[----:B------:R-:W-:Y:S02]  /*1c30*/  UIADD3.64 UR28, UR12, 0x4, URZ ;  /* 0x000000040c1c7897 */ /* 0x000fe4000fffe03f */
[----:B------:R-:W-:-:S09]  /*1c40*/  UIADD3.64 UR30, UR14, 0x4, URZ ;  /* 0x000000040e1e7897 */ /* 0x000fd2000fffe03f */
        /* <DEDUP_REMOVED lines=8> */
[----:B------:R-:W-:Y:S02]  /*1cd0*/  UIADD3.64 UR30, UR14, 0x802, URZ ;  /* 0x000008020e1e7897 */ /* 0x000fe4000fffe03f */
[----:B------:R-:W-:Y:S02]  /*1ce0*/  UIADD3.64 UR12, UR12, 0x204, URZ ;  /* 0x000002040c0c7897 */ /* 0x000fe4000fffe03f */
[----:B------:R-:W-:-:S05]  /*1cf0*/  UIADD3.64 UR14, UR14, 0x804, URZ ;  /* 0x000008040e0e7897 */ /* 0x000fca000fffe03f */
[----:B------:R-:W-:-:S12]  /*1d00*/  HGMMA.64x128x16.F32.BF16 R24, gdesc[UR28], R24 ;  /* 0x01e000001c1879f0 */ /* 0x000fd80008701818 */
[----:B------:R-:W-:Y:S01]  /*1d10*/  HGMMA.64x128x16.F32.BF16 R24, gdesc[UR12], R24, gsb0 ;  /* 0x01e000000c1879f0 */ /* 0x000fe20008001818 */
[----:B------:R-:W-:Y:S05]  /*1d20*/  @!P0 BRA `(.L_x_49) ;  /* 0xfffffff800b88947 */ /* 0x000fea000383ffff */
.L_x_47:
[----:B------:R-:W-:Y:S02]  /*1d30*/  WARPGROUP.DEPBAR.LE gsb0, 0x0 ;  /* 0x00008000000079c5 */ /* 0x000fe40000010000 */
[----:B----4-:R-:W-:Y:S01]  /*1d40*/  BAR.SYNC.DEFER_BLOCKING 0x0 ;  /* 0x0000000000007b1d */ /* 0x010fe20000010000 */
[C---:B-1----:R-:W-:Y:S01]  /*1d50*/  IMAD.SHL.U32 R2, R0.reuse, 0x80, RZ ;  /* 0x0000008000027824 */ /* 0x042fe200078e00ff */
[----:B------:R-:W-:Y:S01]  /*1d60*/  F2FP.BF16.F32.PACK_AB R24, R25, R24 ;  /* 0x000000181918723e */ /* 0x000fe200000010ff */
[----:B------:R-:W-:Y:S01]  /*1d70*/  IMAD.SHL.U32 R3, R0, 0x40, RZ ;  /* 0x0000004000037824 */ /* 0x000fe200078e00ff */
[----:B------:R-:W-:Y:S02]  /*1d80*/  F2FP.BF16.F32.PACK_AB R25, R27, R26 ;  /* 0x0000001a1b19723e */ /* 0x000fe400000010ff */
[----:B------:R-:W-:Y:S02]  /*1d90*/  ELECT P0, URZ, PT ;  /* 0x00000000003f782f */ /* 0x000fe40003800000 */
[----:B------:R-:W-:Y:S01]  /*1da0*/  LOP3.LUT R2, R2, 0x4780, RZ, 0xc0, !PT ;  /* 0x0000478002027812 */ /* 0x000fe200078ec0ff */
[----:B------:R-:W-:Y:S01]  /*1db0*/  ULOP3.LUT UR17, UR17, 0x3, URZ, 0xc0, !UPT ;  /* 0x0000000311117892 */ /* 0x000fe2000f8ec03f */
[----:B------:R-:W-:Y:S01]  /*1dc0*/  F2FP.BF16.F32.PACK_AB R56, R57, R56 ;  /* 0x000000383938723e */ /* 0x000fe200000010ff */
[----:B------:R-:W-:Y:S01]  /*1dd0*/  UMOV UR10, UR11 ;  /* 0x0000000b000a7c82 */ /* 0x000fe20008000000 */
[----:B------:R-:W-:Y:S01]  /*1de0*/  LOP3.LUT R4, R2, 0x1800, R3, 0xf8, !PT ;  /* 0x0000180002047812 */ /* 0x000fe200078ef803 */
[----:B------:R-:W-:Y:S01]  /*1df0*/  IMAD.SHL.U32 R2, R0, 0x10, RZ ;  /* 0x0000001000027824 */ /* 0x000fe200078e00ff */
[----:B------:R-:W-:Y:S01]  /*1e00*/  F2FP.BF16.F32.PACK_AB R26, R29, R28 ;  /* 0x0000001c1d1a723e */ /* 0x000fe200000010ff */
[----:B---3--:R-:W-:Y:S01]  /*1e10*/  ULEA UR9, UR17, UR27, 0x6 ;  /* 0x0000001b11097291 */ /* 0x008fe2000f8e303f */
[----:B------:R-:W-:Y:S01]  /*1e20*/  F2FP.BF16.F32.PACK_AB R27, R31, R30 ;  /* 0x0000001e1f1b723e */ /* 0x000fe200000010ff */
[----:B------:R-:W-:Y:S01]  /*1e30*/  ULEA UR8, UR17, UR16, 0xd ;  /* 0x0000001011087291 */ /* 0x000fe2000f8e683f */
[----:B------:R-:W-:-:S02]  /*1e40*/  LOP3.LUT R3, R2, 0x70, RZ, 0xc0, !PT ;  /* 0x0000007002037812 */ /* 0x000fc400078ec0ff */
[----:B------:R-:W-:Y:S02]  /*1e50*/  F2FP.BF16.F32.PACK_AB R32, R33, R32 ;  /* 0x000000202120723e */ /* 0x000fe400000010ff */
[----:B------:R-:W-:Y:S02]  /*1e60*/  LOP3.LUT R3, R3, 0x10, R0, 0x78, !PT ;  /* 0x0000001003037812 */ /* 0x000fe400078e7800 */
[----:B------:R-:W-:Y:S01]  /*1e70*/  F2FP.BF16.F32.PACK_AB R57, R59, R58 ;  /* 0x0000003a3b39723e */ /* 0x000fe200000010ff */
[----:B------:R-:W1:Y:S02]  /*1e80*/  @!P2 SYNCS.CCTL.IV [UR16+0x28000] ;  /* 0x02800000ff00a9b1 */ /* 0x000e640008000010 */
[----:B-1----:R-:W-:Y:S01]  /*1e90*/  BAR.SYNC.DEFER_BLOCKING 0x0 ;  /* 0x0000000000007b1d */ /* 0x002fe20000010000 */
[----:B------:R-:W-:Y:S02]  /*1ea0*/  LOP3.LUT R3, R4, R3, RZ, 0xfc, !PT ;  /* 0x0000000304037212 */ /* 0x000fe400078efcff */
[----:B------:R-:W-:-:S02]  /*1eb0*/  F2FP.BF16.F32.PACK_AB R33, R35, R34 ;  /* 0x000000222321723e */ /* 0x000fc400000010ff */
[C---:B------:R-:W-:Y:S01]  /*1ec0*/  LOP3.LUT R2, R3.reuse, 0x20, RZ, 0x3c, !PT ;  /* 0x0000002003027812 */ /* 0x040fe200078e3cff */
[C---:B------:R-:W-:Y:S01]  /*1ed0*/  VIADD R0, R3.reuse, UR16 ;  /* 0x0000001003007c36 */ /* 0x040fe20008000000 */
[----:B------:R-:W-:Y:S02]  /*1ee0*/  LOP3.LUT R4, R3, 0x40, RZ, 0x3c, !PT ;  /* 0x0000004003047812 */ /* 0x000fe400078e3cff */
[----:B------:R-:W-:Y:S01]  /*1ef0*/  F2FP.BF16.F32.PACK_AB R58, R61, R60 ;  /* 0x0000003c3d3a723e */ /* 0x000fe200000010ff */
[----:B------:R-:W-:Y:S01]  /*1f00*/  VIADD R2, R2, UR16 ;  /* 0x0000001002027c36 */ /* 0x000fe20008000000 */
[----:B------:R-:W-:Y:S01]  /*1f10*/  F2FP.BF16.F32.PACK_AB R59, R63, R62 ;  /* 0x0000003e3f3b723e */ /* 0x000fe200000010ff */
[----:B------:R-:W-:Y:S01]  /*1f20*/  VIADD R4, R4, UR16 ;  /* 0x0000001004047c36 */ /* 0x000fe20008000000 */
[----:B------:R-:W-:Y:S02]  /*1f30*/  F2FP.BF16.F32.PACK_AB R64, R65, R64 ;  /* 0x000000404140723e */ /* 0x000fe400000010ff */
[----:B------:R-:W-:-:S02]  /*1f40*/  LOP3.LUT R3, R3, 0x60, RZ, 0x3c, !PT ;  /* 0x0000006003037812 */ /* 0x000fc400078e3cff */
[----:B------:R-:W-:Y:S02]  /*1f50*/  F2FP.BF16.F32.PACK_AB R34, R37, R36 ;  /* 0x000000242522723e */ /* 0x000fe400000010ff */
[----:B------:R-:W-:Y:S01]  /*1f60*/  F2FP.BF16.F32.PACK_AB R35, R39, R38 ;  /* 0x000000262723723e */ /* 0x000fe200000010ff */
[----:B------:R-:W-:Y:S01]  /*1f70*/  VIADD R3, R3, UR16 ;  /* 0x0000001003037c36 */ /* 0x000fe20008000000 */
[----:B------:R-:W-:Y:S02]  /*1f80*/  F2FP.BF16.F32.PACK_AB R40, R41, R40 ;  /* 0x000000282928723e */ /* 0x000fe400000010ff */
[----:B------:R-:W-:Y:S01]  /*1f90*/  F2FP.BF16.F32.PACK_AB R65, R67, R66 ;  /* 0x000000424341723e */ /* 0x000fe200000010ff */
[----:B------:R-:W1:Y:S01]  /*1fa0*/  @!P2 SYNCS.CCTL.IV [UR16+0x28008] ;  /* 0x02800800ff00a9b1 */ /* 0x000e620008000010 */
[----:B------:R-:W-:Y:S01]  /*1fb0*/  F2FP.BF16.F32.PACK_AB R41, R43, R42 ;  /* 0x0000002a2b29723e */ /* 0x000fe200000010ff */
[----:B-1----:R-:W-:Y:S01]  /*1fc0*/  STSM.16.M88.4 [R0], R24 ;  /* 0x0000001800007844 */ /* 0x002fe20000000200 */
[----:B------:R-:W-:-:S02]  /*1fd0*/  F2FP.BF16.F32.PACK_AB R66, R69, R68 ;  /* 0x000000444542723e */ /* 0x000fc400000010ff */
[----:B------:R-:W-:Y:S01]  /*1fe0*/  F2FP.BF16.F32.PACK_AB R67, R71, R70 ;  /* 0x000000464743723e */ /* 0x000fe200000010ff */
[----:B------:R-:W-:Y:S01]  /*1ff0*/  STSM.16.M88.4 [R0+0x2000], R56 ;  /* 0x0020003800007844 */ /* 0x000fe20000000200 */
[----:B------:R-:W-:Y:S02]  /*2000*/  F2FP.BF16.F32.PACK_AB R72, R73, R72 ;  /* 0x000000484948723e */ /* 0x000fe400000010ff */
[----:B------:R-:W-:Y:S01]  /*2010*/  F2FP.BF16.F32.PACK_AB R42, R45, R44 ;  /* 0x0000002c2d2a723e */ /* 0x000fe200000010ff */
[----:B------:R-:W-:Y:S01]  /*2020*/  STSM.16.M88.4 [R2], R32 ;  /* 0x0000002002007844 */ /* 0x000fe20000000200 */
[----:B------:R-:W-:Y:S02]  /*2030*/  F2FP.BF16.F32.PACK_AB R43, R47, R46 ;  /* 0x0000002e2f2b723e */ /* 0x000fe400000010ff */
[----:B------:R-:W-:Y:S01]  /*2040*/  F2FP.BF16.F32.PACK_AB R48, R49, R48 ;  /* 0x000000303130723e */ /* 0x000fe200000010ff */
[----:B------:R-:W-:Y:S01]  /*2050*/  STSM.16.M88.4 [R2+0x2000], R64 ;  /* 0x0020004002007844 */ /* 0x000fe20000000200 */
[----:B------:R-:W-:-:S02]  /*2060*/  F2FP.BF16.F32.PACK_AB R73, R75, R74 ;  /* 0x0000004a4b49723e */ /* 0x000fc400000010ff */
[----:B------:R-:W-:Y:S01]  /*2070*/  F2FP.BF16.F32.PACK_AB R49, R51, R50 ;  /* 0x000000323331723e */ /* 0x000fe200000010ff */
[----:B------:R-:W-:Y:S01]  /*2080*/  STSM.16.M88.4 [R4], R40 ;  /* 0x0000002804007844 */ /* 0x000fe20000000200 */
[----:B------:R-:W-:Y:S02]  /*2090*/  F2FP.BF16.F32.PACK_AB R74, R77, R76 ;  /* 0x0000004c4d4a723e */ /* 0x000fe400000010ff */
[----:B------:R-:W-:Y:S02]  /*20a0*/  F2FP.BF16.F32.PACK_AB R75, R79, R78 ;  /* 0x0000004e4f4b723e */ /* 0x000fe400000010ff */
[----:B------:R-:W-:Y:S02]  /*20b0*/  F2FP.BF16.F32.PACK_AB R80, R81, R80 ;  /* 0x000000505150723e */ /* 0x000fe400000010ff */
[----:B------:R-:W-:Y:S01]  /*20c0*/  F2FP.BF16.F32.PACK_AB R50, R53, R52 ;  /* 0x000000343532723e */ /* 0x000fe200000010ff */
[----:B------:R-:W-:Y:S01]  /*20d0*/  STSM.16.M88.4 [R4+0x2000], R72 ;  /* 0x0020004804007844 */ /* 0x000fe20000000200 */
[----:B------:R-:W-:-:S02]  /*20e0*/  F2FP.BF16.F32.PACK_AB R51, R55, R54 ;  /* 0x000000363733723e */ /* 0x000fc400000010ff */
[----:B------:R-:W-:Y:S02]  /*20f0*/  F2FP.BF16.F32.PACK_AB R81, R83, R82 ;  /* 0x000000525351723e */ /* 0x000fe400000010ff */
[----:B------:R-:W-:Y:S01]  /*2100*/  F2FP.BF16.F32.PACK_AB R82, R85, R84 ;  /* 0x000000545552723e */ /* 0x000fe200000010ff */
[----:B------:R-:W-:Y:S01]  /*2110*/  STSM.16.M88.4 [R3], R48 ;  /* 0x0000003003007844 */ /* 0x000fe20000000200 */
[----:B------:R-:W-:Y:S02]  /*2120*/  F2FP.BF16.F32.PACK_AB R83, R87, R86 ;  /* 0x000000565753723e */ /* 0x000fe400000010ff */
[----:B------:R-:W-:-:S03]  /*2130*/  ISETP.LT.U32.AND P0, PT, R6, 0x80, P0 ;  /* 0x000000800600780c */ /* 0x000fc60000701070 */
[----:B------:R-:W-:Y:S01]  /*2140*/  STSM.16.M88.4 [R3+0x2000], R80 ;  /* 0x0020005003007844 */ /* 0x000fe20000000200 */
[----:B------:R1:W-:Y:S06]  /*2150*/  MEMBAR.ALL.CTA ;  /* 0x0000000000007992 */ /* 0x0003ec0000008000 */
[----:B-1----:R-:W1:Y:S03]  /*2160*/  FENCE.VIEW.ASYNC.S ;  /* 0x00000000000073c6 */ /* 0x002e660000000000 */
[----:B-1----:R-:W-:Y:S01]  /*2170*/  VOTEU.ANY UP0, P0 ;  /* 0x00000000003f7886 */ /* 0x002fe20000000100 */
[----:B------:R-:W-:-:S04]  /*2180*/  VOTEU.ANY UP1, P0 ;  /* 0x00000000003f7886 */ /* 0x000fc80000020100 */
[----:B------:R-:W-:Y:S01]  /*2190*/  @UP0 UMOV UR6, UR22 ;  /* 0x0000001600060c82 */ /* 0x000fe20008000000 */
[----:B------:R-:W-:Y:S01]  /*21a0*/  @UP0 UMOV UR7, UR23 ;  /* 0x0000001700070c82 */ /* 0x000fe20008000000 */
[----:B------:R-:W-:Y:S06]  /*21b0*/  BAR.SYNC.DEFER_BLOCKING 0x0 ;  /* 0x0000000000007b1d */ /* 0x000fec0000010000 */
[----:B------:R1:W-:Y:S01]  /*21c0*/  @UP1 UTMASTG.2D [UR8], [UR6] ;  /* 0x00000008060013b5 */ /* 0x0003e20008008000 */
[----:B------:R0:W-:Y:S01]  /*21d0*/  UTMACMDFLUSH ;  /* 0x00000000000079b7 */ /* 0x0001e20000000000 */
[----:B------:R-:W-:-:S04]  /*21e0*/  DEPBAR.LE SB0, 0x0 ;  /* 0x000080000000791a */ /* 0x000fc80000000000 */
[----:B------:R-:W-:Y:S06]  /*21f0*/  BAR.SYNC.DEFER_BLOCKING 0x0 ;  /* 0x0000000000007b1d */ /* 0x000fec0000010000 */
[----:B-1----:R-:W-:Y:S05]  /*2200*/  EXIT ;  /* 0x000000000000794d */ /* 0x002fea0003800000 */
.L_x_48:
[----:B------:R-:W1:Y:S02]  /*2210*/  SYNCS.PHASECHK.TRANS64.TRYWAIT P0, [UR30+0x28000], R2 ;  /* 0x02800002ff0075a7 */ /* 0x000e64000800015e */
[----:B-1----:R-:W-:Y:S05]  /*2220*/  @!P0 BRA `(.L_x_48) ;  /* 0xfffffffc00f88947 */ /* 0x002fea000383ffff */
[----:B------:R-:W-:Y:S05]  /*2230*/  BRA `(.L_x_50) ;  /* 0xfffffff800087947 */ /* 0x000fea000383ffff */
.L_x_51:
[----:B------:R-:W-:-:S00]  /*2240*/  BRA `(.L_x_51) ;  /* 0xfffffffc00fc7947 */ /* 0x000fc0000383ffff */
[----:B------:R-:W-:-:S00]  /*2250*/  NOP ;  /* 0x0000000000007918 */ /* 0x000fc00000000000 */
        /* <DEDUP_REMOVED lines=10> */
.L_x_52:


//--------------------- .nv.shared.gluon_wgmma    --------------------------
	.section	.nv.shared.gluon_wgmma,"aw",@nobits
	.sectionflags	@""
	.align	16
	.zero		1024


//--------------------- .nv.shared.reserved.0     --------------------------
	.section	.nv.shared.reserved.0,"aw",@nobits
	.weak		__nv_reservedSMEM_offset_0_alias
	.size		__nv_reservedSMEM_offset_0_alias, 0, 0
	.other		__nv_reservedSMEM_offset_0_alias,@"STO_CUDA_RESERVED_SHARED STV_DEFAULT"
__nv_reservedSMEM_offset_0_alias:
	.zero		0


//--------------------- .nv.constant0.gluon_wgmma --------------------------
	.section	.nv.constant0.gluon_wgmma,"a",@progbits
	.sectionflags	@""
	.align	4
.nv.constant0.gluon_wgmma:
	.zero		608


//--------------------- SYMBOLS --------------------------

	.type		.nv.reservedSmem.offset0,@object
	.size		.nv.reservedSmem.offset0,0x4
